	.target	sm_103a

	.elftype	@"ET_EXEC"


//--------------------- .note.nv.tkinfo           --------------------------
	.section	.note.nv.tkinfo,"",@"SHT_NOTE"
	.sectionflags	@"SHF_NOTE_NV_TKINFO"
	.tkinfo
        /*0018*/ 	.word	0x00000002
        /*0030*/ 	.string	""
        /*0030*/ 	.string	"ptxas"
        /*0030*/ 	.string	"Cuda compilation tools, release 13.0, V13.0.88"
        /*0030*/ 	.string	"Build cuda_13.0.r13.0/compiler.36424714_0"
        /*0030*/ 	.string	"-arch sm_103a -m 64 "



//--------------------- .note.nv.cuinfo           --------------------------
	.section	.note.nv.cuinfo,"",@"SHT_NOTE"
	.sectionflags	@"SHF_NOTE_NV_CUINFO"
        /*0018*/ 	.short	0x0002
        /*001a*/ 	.short	0x0067
        /*001c*/ 	.short	0x0082
	.zero		2


//--------------------- .nv.info                  --------------------------
	.section	.nv.info,"",@"SHT_CUDA_INFO"
	.align	4


	//----- nvinfo : EIATTR_REGCOUNT
	.align		4
        /*0000*/ 	.byte	0x04, 0x2f
        /*0002*/ 	.short	(.L_12 - .L_11)
	.align		4
.L_11:
        /*0004*/ 	.word	index@(_ZN7cutlass13device_kernelIN5flash19enable_sm80_to_sm89INS1_16FlashAttnFwdSm80INS1_25CollectiveMainloopFwdSm80ILi4ELi1ELb0EN4cute5tupleIJNS5_1CILi128EEENS7_ILi64EEES8_EEELi128ENS_6half_tEfNS_4arch4Sm80ELb1ELb0ELb1ELb1ELb1ELb1ELb1ELb0EEENS1_21CollectiveEpilogueFwdINS6_IJS8_S8_S9_EEENS6_IJNS7_ILi1EEESH_SH_EEESB_SD_Li128ELb1ELb1ELb0ELb0EEENS1_19SingleTileSchedulerILb1ELb0ELb1ELi128EEEEEEEEEvNT_6ParamsE)
        /*0008*/ 	.word	0x00000004


	//----- nvinfo : EIATTR_FRAME_SIZE
	.align		4
.L_12:
        /*000c*/ 	.byte	0x04, 0x11
        /*000e*/ 	.short	(.L_14 - .L_13)
	.align		4
.L_13:
        /*0010*/ 	.word	index@(_ZN7cutlass13device_kernelIN5flash19enable_sm80_to_sm89INS1_16FlashAttnFwdSm80INS1_25CollectiveMainloopFwdSm80ILi4ELi1ELb0EN4cute5tupleIJNS5_1CILi128EEENS7_ILi64EEES8_EEELi128ENS_6half_tEfNS_4arch4Sm80ELb1ELb0ELb1ELb1ELb1ELb1ELb1ELb0EEENS1_21CollectiveEpilogueFwdINS6_IJS8_S8_S9_EEENS6_IJNS7_ILi1EEESH_SH_EEESB_SD_Li128ELb1ELb1ELb0ELb0EEENS1_19SingleTileSchedulerILb1ELb0ELb1ELi128EEEEEEEEEvNT_6ParamsE)
        /*0014*/ 	.word	0x00000000


	//----- nvinfo : EIATTR_REGCOUNT
	.align		4
.L_14:
        /*0018*/ 	.byte	0x04, 0x2f
        /*001a*/ 	.short	(.L_16 - .L_15)
	.align		4
.L_15:
        /*001c*/ 	.word	index@(_ZN7cutlass13device_kernelIN5flash19enable_sm80_to_sm89INS1_16FlashAttnFwdSm80INS1_25CollectiveMainloopFwdSm80ILi4ELi1ELb0EN4cute5tupleIJNS5_1CILi128EEENS7_ILi64EEES8_EEELi128ENS_6half_tEfNS_4arch4Sm80ELb1ELb0ELb1ELb1ELb1ELb0ELb1ELb0EEENS1_21CollectiveEpilogueFwdINS6_IJS8_S8_S9_EEENS6_IJNS7_ILi1EEESH_SH_EEESB_SD_Li128ELb1ELb1ELb0ELb0EEENS1_19SingleTileSchedulerILb1ELb0ELb1ELi128EEEEEEEEEvNT_6ParamsE)
        /*0020*/ 	.word	0x00000004


	//----- nvinfo : EIATTR_FRAME_SIZE
	.align		4
.L_16:
        /*0024*/ 	.byte	0x04, 0x11
        /*0026*/ 	.short	(.L_18 - .L_17)
	.align		4
.L_17:
        /*0028*/ 	.word	index@(_ZN7cutlass13device_kernelIN5flash19enable_sm80_to_sm89INS1_16FlashAttnFwdSm80INS1_25CollectiveMainloopFwdSm80ILi4ELi1ELb0EN4cute5tupleIJNS5_1CILi128EEENS7_ILi64EEES8_EEELi128ENS_6half_tEfNS_4arch4Sm80ELb1ELb0ELb1ELb1ELb1ELb0ELb1ELb0EEENS1_21CollectiveEpilogueFwdINS6_IJS8_S8_S9_EEENS6_IJNS7_ILi1EEESH_SH_EEESB_SD_Li128ELb1ELb1ELb0ELb0EEENS1_19SingleTileSchedulerILb1ELb0ELb1ELi128EEEEEEEEEvNT_6ParamsE)
        /*002c*/ 	.word	0x00000000


	//----- nvinfo : EIATTR_REGCOUNT
	.align		4
.L_18:
        /*0030*/ 	.byte	0x04, 0x2f
        /*0032*/ 	.short	(.L_20 - .L_19)
	.align		4
.L_19:
        /*0034*/ 	.word	index@(_ZN7cutlass13device_kernelIN5flash19enable_sm80_to_sm89INS1_16FlashAttnFwdSm80INS1_25CollectiveMainloopFwdSm80ILi4ELi1ELb0EN4cute5tupleIJNS5_1CILi128EEENS7_ILi64EEES8_EEELi128ENS_6half_tEfNS_4arch4Sm80ELb1ELb0ELb1ELb0ELb1ELb0ELb1ELb0EEENS1_21CollectiveEpilogueFwdINS6_IJS8_S8_S9_EEENS6_IJNS7_ILi1EEESH_SH_EEESB_SD_Li128ELb0ELb1ELb0ELb0EEENS1_30DynamicPersistentTileSchedulerILi128ELi128ELb0ELb1ELb0EEEEEEEEEvNT_6ParamsE)
        /*0038*/ 	.word	0x00000004


	//----- nvinfo : EIATTR_FRAME_SIZE
	.align		4
.L_20:
        /*003c*/ 	.byte	0x04, 0x11
        /*003e*/ 	.short	(.L_22 - .L_21)
	.align		4
.L_21:
        /*0040*/ 	.word	index@(_ZN7cutlass13device_kernelIN5flash19enable_sm80_to_sm89INS1_16FlashAttnFwdSm80INS1_25CollectiveMainloopFwdSm80ILi4ELi1ELb0EN4cute5tupleIJNS5_1CILi128EEENS7_ILi64EEES8_EEELi128ENS_6half_tEfNS_4arch4Sm80ELb1ELb0ELb1ELb0ELb1ELb0ELb1ELb0EEENS1_21CollectiveEpilogueFwdINS6_IJS8_S8_S9_EEENS6_IJNS7_ILi1EEESH_SH_EEESB_SD_Li128ELb0ELb1ELb0ELb0EEENS1_30DynamicPersistentTileSchedulerILi128ELi128ELb0ELb1ELb0EEEEEEEEEvNT_6ParamsE)
        /*0044*/ 	.word	0x00000000


	//----- nvinfo : EIATTR_REGCOUNT
	.align		4
.L_22:
        /*0048*/ 	.byte	0x04, 0x2f
        /*004a*/ 	.short	(.L_24 - .L_23)
	.align		4
.L_23:
        /*004c*/ 	.word	index@(_ZN7cutlass13device_kernelIN5flash19enable_sm80_to_sm89INS1_16FlashAttnFwdSm80INS1_25CollectiveMainloopFwdSm80ILi4ELi1ELb0EN4cute5tupleIJNS5_1CILi128EEENS7_ILi48EEES8_EEELi128ENS_6half_tEfNS_4arch4Sm80ELb0ELb1ELb1ELb1ELb1ELb1ELb1ELb0EEENS1_21CollectiveEpilogueFwdINS6_IJS8_S8_S9_EEENS6_IJNS7_ILi1EEESH_SH_EEESB_SD_Li128ELb1ELb1ELb0ELb0EEENS1_19SingleTileSchedulerILb1ELb0ELb1ELi128EEEEEEEEEvNT_6ParamsE)
        /*0050*/ 	.word	0x00000004


	//----- nvinfo : EIATTR_FRAME_SIZE
	.align		4
.L_24:
        /*0054*/ 	.byte	0x04, 0x11
        /*0056*/ 	.short	(.L_26 - .L_25)
	.align		4
.L_25:
        /*0058*/ 	.word	index@(_ZN7cutlass13device_kernelIN5flash19enable_sm80_to_sm89INS1_16FlashAttnFwdSm80INS1_25CollectiveMainloopFwdSm80ILi4ELi1ELb0EN4cute5tupleIJNS5_1CILi128EEENS7_ILi48EEES8_EEELi128ENS_6half_tEfNS_4arch4Sm80ELb0ELb1ELb1ELb1ELb1ELb1ELb1ELb0EEENS1_21CollectiveEpilogueFwdINS6_IJS8_S8_S9_EEENS6_IJNS7_ILi1EEESH_SH_EEESB_SD_Li128ELb1ELb1ELb0ELb0EEENS1_19SingleTileSchedulerILb1ELb0ELb1ELi128EEEEEEEEEvNT_6ParamsE)
        /*005c*/ 	.word	0x00000000


	//----- nvinfo : EIATTR_REGCOUNT
	.align		4
.L_26:
        /*0060*/ 	.byte	0x04, 0x2f
        /*0062*/ 	.short	(.L_28 - .L_27)
	.align		4
.L_27:
        /*0064*/ 	.word	index@(_ZN7cutlass13device_kernelIN5flash19enable_sm80_to_sm89INS1_16FlashAttnFwdSm80INS1_25CollectiveMainloopFwdSm80ILi4ELi1ELb0EN4cute5tupleIJNS5_1CILi128EEENS7_ILi48EEES8_EEELi128ENS_6half_tEfNS_4arch4Sm80ELb0ELb1ELb1ELb1ELb1ELb0ELb1ELb0EEENS1_21CollectiveEpilogueFwdINS6_IJS8_S8_S9_EEENS6_IJNS7_ILi1EEESH_SH_EEESB_SD_Li128ELb1ELb1ELb0ELb0EEENS1_19SingleTileSchedulerILb1ELb0ELb1ELi128EEEEEEEEEvNT_6ParamsE)
        /*0068*/ 	.word	0x00000004


	//----- nvinfo : EIATTR_FRAME_SIZE
	.align		4
.L_28:
        /*006c*/ 	.byte	0x04, 0x11
        /*006e*/ 	.short	(.L_30 - .L_29)
	.align		4
.L_29:
        /*0070*/ 	.word	index@(_ZN7cutlass13device_kernelIN5flash19enable_sm80_to_sm89INS1_16FlashAttnFwdSm80INS1_25CollectiveMainloopFwdSm80ILi4ELi1ELb0EN4cute5tupleIJNS5_1CILi128EEENS7_ILi48EEES8_EEELi128ENS_6half_tEfNS_4arch4Sm80ELb0ELb1ELb1ELb1ELb1ELb0ELb1ELb0EEENS1_21CollectiveEpilogueFwdINS6_IJS8_S8_S9_EEENS6_IJNS7_ILi1EEESH_SH_EEESB_SD_Li128ELb1ELb1ELb0ELb0EEENS1_19SingleTileSchedulerILb1ELb0ELb1ELi128EEEEEEEEEvNT_6ParamsE)
        /*0074*/ 	.word	0x00000000


	//----- nvinfo : EIATTR_REGCOUNT
	.align		4
.L_30:
        /*0078*/ 	.byte	0x04, 0x2f
        /*007a*/ 	.short	(.L_32 - .L_31)
	.align		4
.L_31:
        /*007c*/ 	.word	index@(_ZN7cutlass13device_kernelIN5flash19enable_sm80_to_sm89INS1_16FlashAttnFwdSm80INS1_25CollectiveMainloopFwdSm80ILi4ELi1ELb0EN4cute5tupleIJNS5_1CILi128EEENS7_ILi48EEES8_EEELi128ENS_6half_tEfNS_4arch4Sm80ELb0ELb1ELb1ELb0ELb1ELb0ELb1ELb0EEENS1_21CollectiveEpilogueFwdINS6_IJS8_S8_S9_EEENS6_IJNS7_ILi1EEESH_SH_EEESB_SD_Li128ELb0ELb1ELb0ELb0EEENS1_19SingleTileSchedulerILb0ELb0ELb1ELi128EEEEEEEEEvNT_6ParamsE)
        /*0080*/ 	.word	0x00000004


	//----- nvinfo : EIATTR_FRAME_SIZE
	.align		4
.L_32:
        /*0084*/ 	.byte	0x04, 0x11
        /*0086*/ 	.short	(.L_34 - .L_33)
	.align		4
.L_33:
        /*0088*/ 	.word	index@(_ZN7cutlass13device_kernelIN5flash19enable_sm80_to_sm89INS1_16FlashAttnFwdSm80INS1_25CollectiveMainloopFwdSm80ILi4ELi1ELb0EN4cute5tupleIJNS5_1CILi128EEENS7_ILi48EEES8_EEELi128ENS_6half_tEfNS_4arch4Sm80ELb0ELb1ELb1ELb0ELb1ELb0ELb1ELb0EEENS1_21CollectiveEpilogueFwdINS6_IJS8_S8_S9_EEENS6_IJNS7_ILi1EEESH_SH_EEESB_SD_Li128ELb0ELb1ELb0ELb0EEENS1_19SingleTileSchedulerILb0ELb0ELb1ELi128EEEEEEEEEvNT_6ParamsE)
        /*008c*/ 	.word	0x00000000


	//----- nvinfo : EIATTR_REGCOUNT
	.align		4
.L_34:
        /*0090*/ 	.byte	0x04, 0x2f
        /*0092*/ 	.short	(.L_36 - .L_35)
	.align		4
.L_35:
        /*0094*/ 	.word	index@(_ZN7cutlass13device_kernelIN5flash19enable_sm80_to_sm89INS1_16FlashAttnFwdSm80INS1_25CollectiveMainloopFwdSm80ILi4ELi1ELb0EN4cute5tupleIJNS5_1CILi128EEENS7_ILi64EEES8_EEELi128ENS_6half_tEfNS_4arch4Sm80ELb0ELb0ELb1ELb1ELb1ELb1ELb1ELb0EEENS1_21CollectiveEpilogueFwdINS6_IJS8_S8_S9_EEENS6_IJNS7_ILi1EEESH_SH_EEESB_SD_Li128ELb1ELb1ELb0ELb0EEENS1_19SingleTileSchedulerILb1ELb0ELb1ELi128EEEEEEEEEvNT_6ParamsE)
        /*0098*/ 	.word	0x00000004


	//----- nvinfo : EIATTR_FRAME_SIZE
	.align		4
.L_36:
        /*009c*/ 	.byte	0x04, 0x11
        /*009e*/ 	.short	(.L_38 - .L_37)
	.align		4
.L_37:
        /*00a0*/ 	.word	index@(_ZN7cutlass13device_kernelIN5flash19enable_sm80_to_sm89INS1_16FlashAttnFwdSm80INS1_25CollectiveMainloopFwdSm80ILi4ELi1ELb0EN4cute5tupleIJNS5_1CILi128EEENS7_ILi64EEES8_EEELi128ENS_6half_tEfNS_4arch4Sm80ELb0ELb0ELb1ELb1ELb1ELb1ELb1ELb0EEENS1_21CollectiveEpilogueFwdINS6_IJS8_S8_S9_EEENS6_IJNS7_ILi1EEESH_SH_EEESB_SD_Li128ELb1ELb1ELb0ELb0EEENS1_19SingleTileSchedulerILb1ELb0ELb1ELi128EEEEEEEEEvNT_6ParamsE)
        /*00a4*/ 	.word	0x00000000


	//----- nvinfo : EIATTR_REGCOUNT
	.align		4
.L_38:
        /*00a8*/ 	.byte	0x04, 0x2f
        /*00aa*/ 	.short	(.L_40 - .L_39)
	.align		4
.L_39:
        /*00ac*/ 	.word	index@(_ZN7cutlass13device_kernelIN5flash19enable_sm80_to_sm89INS1_16FlashAttnFwdSm80INS1_25CollectiveMainloopFwdSm80ILi4ELi1ELb0EN4cute5tupleIJNS5_1CILi128EEENS7_ILi64EEES8_EEELi128ENS_6half_tEfNS_4arch4Sm80ELb0ELb0ELb1ELb1ELb1ELb0ELb1ELb0EEENS1_21CollectiveEpilogueFwdINS6_IJS8_S8_S9_EEENS6_IJNS7_ILi1EEESH_SH_EEESB_SD_Li128ELb1ELb1ELb0ELb0EEENS1_19SingleTileSchedulerILb1ELb0ELb1ELi128EEEEEEEEEvNT_6ParamsE)
        /*00b0*/ 	.word	0x00000004


	//----- nvinfo : EIATTR_FRAME_SIZE
	.align		4
.L_40:
        /*00b4*/ 	.byte	0x04, 0x11
        /*00b6*/ 	.short	(.L_42 - .L_41)
	.align		4
.L_41:
        /*00b8*/ 	.word	index@(_ZN7cutlass13device_kernelIN5flash19enable_sm80_to_sm89INS1_16FlashAttnFwdSm80INS1_25CollectiveMainloopFwdSm80ILi4ELi1ELb0EN4cute5tupleIJNS5_1CILi128EEENS7_ILi64EEES8_EEELi128ENS_6half_tEfNS_4arch4Sm80ELb0ELb0ELb1ELb1ELb1ELb0ELb1ELb0EEENS1_21CollectiveEpilogueFwdINS6_IJS8_S8_S9_EEENS6_IJNS7_ILi1EEESH_SH_EEESB_SD_Li128ELb1ELb1ELb0ELb0EEENS1_19SingleTileSchedulerILb1ELb0ELb1ELi128EEEEEEEEEvNT_6ParamsE)
        /*00bc*/ 	.word	0x00000000


	//----- nvinfo : EIATTR_REGCOUNT
	.align		4
.L_42:
        /*00c0*/ 	.byte	0x04, 0x2f
        /*00c2*/ 	.short	(.L_44 - .L_43)
	.align		4
.L_43:
        /*00c4*/ 	.word	index@(_ZN7cutlass13device_kernelIN5flash19enable_sm80_to_sm89INS1_16FlashAttnFwdSm80INS1_25CollectiveMainloopFwdSm80ILi4ELi1ELb0EN4cute5tupleIJNS5_1CILi128EEENS7_ILi64EEES8_EEELi128ENS_6half_tEfNS_4arch4Sm80ELb0ELb0ELb1ELb0ELb1ELb0ELb1ELb0EEENS1_21CollectiveEpilogueFwdINS6_IJS8_S8_S9_EEENS6_IJNS7_ILi1EEESH_SH_EEESB_SD_Li128ELb0ELb1ELb0ELb0EEENS1_19SingleTileSchedulerILb0ELb0ELb1ELi128EEEEEEEEEvNT_6ParamsE)
        /*00c8*/ 	.word	0x00000004


	//----- nvinfo : EIATTR_FRAME_SIZE
	.align		4
.L_44:
        /*00cc*/ 	.byte	0x04, 0x11
        /*00ce*/ 	.short	(.L_46 - .L_45)
	.align		4
.L_45:
        /*00d0*/ 	.word	index@(_ZN7cutlass13device_kernelIN5flash19enable_sm80_to_sm89INS1_16FlashAttnFwdSm80INS1_25CollectiveMainloopFwdSm80ILi4ELi1ELb0EN4cute5tupleIJNS5_1CILi128EEENS7_ILi64EEES8_EEELi128ENS_6half_tEfNS_4arch4Sm80ELb0ELb0ELb1ELb0ELb1ELb0ELb1ELb0EEENS1_21CollectiveEpilogueFwdINS6_IJS8_S8_S9_EEENS6_IJNS7_ILi1EEESH_SH_EEESB_SD_Li128ELb0ELb1ELb0ELb0EEENS1_19SingleTileSchedulerILb0ELb0ELb1ELi128EEEEEEEEEvNT_6ParamsE)
        /*00d4*/ 	.word	0x00000000


	//----- nvinfo : EIATTR_REGCOUNT
	.align		4
.L_46:
        /*00d8*/ 	.byte	0x04, 0x2f
        /*00da*/ 	.short	(.L_48 - .L_47)
	.align		4
.L_47:
        /*00dc*/ 	.word	index@(_ZN7cutlass13device_kernelIN5flash19enable_sm80_to_sm89INS1_16FlashAttnFwdSm80INS1_25CollectiveMainloopFwdSm80ILi8ELi1ELb1EN4cute5tupleIJNS5_1CILi128EEES8_S8_EEELi128ENS_6half_tEfNS_4arch4Sm80ELb1ELb0ELb1ELb1ELb1ELb1ELb1ELb0EEENS1_21CollectiveEpilogueFwdIS9_NS6_IJNS7_ILi1EEESF_SF_EEESA_SC_Li256ELb1ELb1ELb0ELb0EEENS1_19SingleTileSchedulerILb1ELb0ELb1ELi128EEEEEEEEEvNT_6ParamsE)
        /*00e0*/ 	.word	0x00000004


	//----- nvinfo : EIATTR_FRAME_SIZE
	.align		4
.L_48:
        /*00e4*/ 	.byte	0x04, 0x11
        /*00e6*/ 	.short	(.L_50 - .L_49)
	.align		4
.L_49:
        /*00e8*/ 	.word	index@(_ZN7cutlass13device_kernelIN5flash19enable_sm80_to_sm89INS1_16FlashAttnFwdSm80INS1_25CollectiveMainloopFwdSm80ILi8ELi1ELb1EN4cute5tupleIJNS5_1CILi128EEES8_S8_EEELi128ENS_6half_tEfNS_4arch4Sm80ELb1ELb0ELb1ELb1ELb1ELb1ELb1ELb0EEENS1_21CollectiveEpilogueFwdIS9_NS6_IJNS7_ILi1EEESF_SF_EEESA_SC_Li256ELb1ELb1ELb0ELb0EEENS1_19SingleTileSchedulerILb1ELb0ELb1ELi128EEEEEEEEEvNT_6ParamsE)
        /*00ec*/ 	.word	0x00000000


	//----- nvinfo : EIATTR_REGCOUNT
	.align		4
.L_50:
        /*00f0*/ 	.byte	0x04, 0x2f
        /*00f2*/ 	.short	(.L_52 - .L_51)
	.align		4
.L_51:
        /*00f4*/ 	.word	index@(_ZN7cutlass13device_kernelIN5flash19enable_sm80_to_sm89INS1_16FlashAttnFwdSm80INS1_25CollectiveMainloopFwdSm80ILi8ELi1ELb1EN4cute5tupleIJNS5_1CILi128EEES8_S8_EEELi128ENS_6half_tEfNS_4arch4Sm80ELb1ELb0ELb1ELb1ELb1ELb0ELb1ELb0EEENS1_21CollectiveEpilogueFwdIS9_NS6_IJNS7_ILi1EEESF_SF_EEESA_SC_Li256ELb1ELb1ELb0ELb0EEENS1_19SingleTileSchedulerILb1ELb0ELb1ELi128EEEEEEEEEvNT_6ParamsE)
        /*00f8*/ 	.word	0x00000004


	//----- nvinfo : EIATTR_FRAME_SIZE
	.align		4
.L_52:
        /*00fc*/ 	.byte	0x04, 0x11
        /*00fe*/ 	.short	(.L_54 - .L_53)
	.align		4
.L_53:
        /*0100*/ 	.word	index@(_ZN7cutlass13device_kernelIN5flash19enable_sm80_to_sm89INS1_16FlashAttnFwdSm80INS1_25CollectiveMainloopFwdSm80ILi8ELi1ELb1EN4cute5tupleIJNS5_1CILi128EEES8_S8_EEELi128ENS_6half_tEfNS_4arch4Sm80ELb1ELb0ELb1ELb1ELb1ELb0ELb1ELb0EEENS1_21CollectiveEpilogueFwdIS9_NS6_IJNS7_ILi1EEESF_SF_EEESA_SC_Li256ELb1ELb1ELb0ELb0EEENS1_19SingleTileSchedulerILb1ELb0ELb1ELi128EEEEEEEEEvNT_6ParamsE)
        /*0104*/ 	.word	0x00000000


	//----- nvinfo : EIATTR_REGCOUNT
	.align		4
.L_54:
        /*0108*/ 	.byte	0x04, 0x2f
        /*010a*/ 	.short	(.L_56 - .L_55)
	.align		4
.L_55:
        /*010c*/ 	.word	index@(_ZN7cutlass13device_kernelIN5flash19enable_sm80_to_sm89INS1_16FlashAttnFwdSm80INS1_25CollectiveMainloopFwdSm80ILi8ELi1ELb1EN4cute5tupleIJNS5_1CILi128EEES8_S8_EEELi128ENS_6half_tEfNS_4arch4Sm80ELb1ELb0ELb1ELb0ELb1ELb0ELb1ELb0EEENS1_21CollectiveEpilogueFwdIS9_NS6_IJNS7_ILi1EEESF_SF_EEESA_SC_Li256ELb0ELb1ELb0ELb0EEENS1_30DynamicPersistentTileSchedulerILi256ELi256ELb0ELb1ELb0EEEEEEEEEvNT_6ParamsE)
        /*0110*/ 	.word	0x00000004


	//----- nvinfo : EIATTR_FRAME_SIZE
	.align		4
.L_56:
        /*0114*/ 	.byte	0x04, 0x11
        /*0116*/ 	.short	(.L_58 - .L_57)
	.align		4
.L_57:
        /*0118*/ 	.word	index@(_ZN7cutlass13device_kernelIN5flash19enable_sm80_to_sm89INS1_16FlashAttnFwdSm80INS1_25CollectiveMainloopFwdSm80ILi8ELi1ELb1EN4cute5tupleIJNS5_1CILi128EEES8_S8_EEELi128ENS_6half_tEfNS_4arch4Sm80ELb1ELb0ELb1ELb0ELb1ELb0ELb1ELb0EEENS1_21CollectiveEpilogueFwdIS9_NS6_IJNS7_ILi1EEESF_SF_EEESA_SC_Li256ELb0ELb1ELb0ELb0EEENS1_30DynamicPersistentTileSchedulerILi256ELi256ELb0ELb1ELb0EEEEEEEEEvNT_6ParamsE)
        /*011c*/ 	.word	0x00000000


	//----- nvinfo : EIATTR_REGCOUNT
	.align		4
.L_58:
        /*0120*/ 	.byte	0x04, 0x2f
        /*0122*/ 	.short	(.L_60 - .L_59)
	.align		4
.L_59:
        /*0124*/ 	.word	index@(_ZN7cutlass13device_kernelIN5flash19enable_sm80_to_sm89INS1_16FlashAttnFwdSm80INS1_25CollectiveMainloopFwdSm80ILi8ELi1ELb1EN4cute5tupleIJNS5_1CILi128EEENS7_ILi96EEES8_EEELi128ENS_6half_tEfNS_4arch4Sm80ELb0ELb1ELb1ELb1ELb1ELb1ELb1ELb0EEENS1_21CollectiveEpilogueFwdINS6_IJS8_S8_S9_EEENS6_IJNS7_ILi1EEESH_SH_EEESB_SD_Li256ELb1ELb1ELb0ELb0EEENS1_19SingleTileSchedulerILb1ELb0ELb1ELi128EEEEEEEEEvNT_6ParamsE)
        /*0128*/ 	.word	0x00000004


	//----- nvinfo : EIATTR_FRAME_SIZE
	.align		4
.L_60:
        /*012c*/ 	.byte	0x04, 0x11
        /*012e*/ 	.short	(.L_62 - .L_61)
	.align		4
.L_61:
        /*0130*/ 	.word	index@(_ZN7cutlass13device_kernelIN5flash19enable_sm80_to_sm89INS1_16FlashAttnFwdSm80INS1_25CollectiveMainloopFwdSm80ILi8ELi1ELb1EN4cute5tupleIJNS5_1CILi128EEENS7_ILi96EEES8_EEELi128ENS_6half_tEfNS_4arch4Sm80ELb0ELb1ELb1ELb1ELb1ELb1ELb1ELb0EEENS1_21CollectiveEpilogueFwdINS6_IJS8_S8_S9_EEENS6_IJNS7_ILi1EEESH_SH_EEESB_SD_Li256ELb1ELb1ELb0ELb0EEENS1_19SingleTileSchedulerILb1ELb0ELb1ELi128EEEEEEEEEvNT_6ParamsE)
        /*0134*/ 	.word	0x00000000


	//----- nvinfo : EIATTR_REGCOUNT
	.align		4
.L_62:
        /*0138*/ 	.byte	0x04, 0x2f
        /*013a*/ 	.short	(.L_64 - .L_63)
	.align		4
.L_63:
        /*013c*/ 	.word	index@(_ZN7cutlass13device_kernelIN5flash19enable_sm80_to_sm89INS1_16FlashAttnFwdSm80INS1_25CollectiveMainloopFwdSm80ILi8ELi1ELb1EN4cute5tupleIJNS5_1CILi128EEENS7_ILi96EEES8_EEELi128ENS_6half_tEfNS_4arch4Sm80ELb0ELb1ELb1ELb1ELb1ELb0ELb1ELb0EEENS1_21CollectiveEpilogueFwdINS6_IJS8_S8_S9_EEENS6_IJNS7_ILi1EEESH_SH_EEESB_SD_Li256ELb1ELb1ELb0ELb0EEENS1_19SingleTileSchedulerILb1ELb0ELb1ELi128EEEEEEEEEvNT_6ParamsE)
        /*0140*/ 	.word	0x00000004


	//----- nvinfo : EIATTR_FRAME_SIZE
	.align		4
.L_64:
        /*0144*/ 	.byte	0x04, 0x11
        /*0146*/ 	.short	(.L_66 - .L_65)
	.align		4
.L_65:
        /*0148*/ 	.word	index@(_ZN7cutlass13device_kernelIN5flash19enable_sm80_to_sm89INS1_16FlashAttnFwdSm80INS1_25CollectiveMainloopFwdSm80ILi8ELi1ELb1EN4cute5tupleIJNS5_1CILi128EEENS7_ILi96EEES8_EEELi128ENS_6half_tEfNS_4arch4Sm80ELb0ELb1ELb1ELb1ELb1ELb0ELb1ELb0EEENS1_21CollectiveEpilogueFwdINS6_IJS8_S8_S9_EEENS6_IJNS7_ILi1EEESH_SH_EEESB_SD_Li256ELb1ELb1ELb0ELb0EEENS1_19SingleTileSchedulerILb1ELb0ELb1ELi128EEEEEEEEEvNT_6ParamsE)
        /*014c*/ 	.word	0x00000000


	//----- nvinfo : EIATTR_REGCOUNT
	.align		4
.L_66:
        /*0150*/ 	.byte	0x04, 0x2f
        /*0152*/ 	.short	(.L_68 - .L_67)
	.align		4
.L_67:
        /*0154*/ 	.word	index@(_ZN7cutlass13device_kernelIN5flash19enable_sm80_to_sm89INS1_16FlashAttnFwdSm80INS1_25CollectiveMainloopFwdSm80ILi8ELi1ELb1EN4cute5tupleIJNS5_1CILi128EEENS7_ILi96EEES8_EEELi128ENS_6half_tEfNS_4arch4Sm80ELb0ELb1ELb1ELb0ELb1ELb0ELb1ELb0EEENS1_21CollectiveEpilogueFwdINS6_IJS8_S8_S9_EEENS6_IJNS7_ILi1EEESH_SH_EEESB_SD_Li256ELb0ELb1ELb0ELb0EEENS1_19SingleTileSchedulerILb0ELb0ELb1ELi128EEEEEEEEEvNT_6ParamsE)
        /*0158*/ 	.word	0x00000004


	//----- nvinfo : EIATTR_FRAME_SIZE
	.align		4
.L_68:
        /*015c*/ 	.byte	0x04, 0x11
        /*015e*/ 	.short	(.L_70 - .L_69)
	.align		4
.L_69:
        /*0160*/ 	.word	index@(_ZN7cutlass13device_kernelIN5flash19enable_sm80_to_sm89INS1_16FlashAttnFwdSm80INS1_25CollectiveMainloopFwdSm80ILi8ELi1ELb1EN4cute5tupleIJNS5_1CILi128EEENS7_ILi96EEES8_EEELi128ENS_6half_tEfNS_4arch4Sm80ELb0ELb1ELb1ELb0ELb1ELb0ELb1ELb0EEENS1_21CollectiveEpilogueFwdINS6_IJS8_S8_S9_EEENS6_IJNS7_ILi1EEESH_SH_EEESB_SD_Li256ELb0ELb1ELb0ELb0EEENS1_19SingleTileSchedulerILb0ELb0ELb1ELi128EEEEEEEEEvNT_6ParamsE)
        /*0164*/ 	.word	0x00000000


	//----- nvinfo : EIATTR_REGCOUNT
	.align		4
.L_70:
        /*0168*/ 	.byte	0x04, 0x2f
        /*016a*/ 	.short	(.L_72 - .L_71)
	.align		4
.L_71:
        /*016c*/ 	.word	index@(_ZN7cutlass13device_kernelIN5flash19enable_sm80_to_sm89INS1_16FlashAttnFwdSm80INS1_25CollectiveMainloopFwdSm80ILi8ELi1ELb1EN4cute5tupleIJNS5_1CILi128EEES8_S8_EEELi128ENS_6half_tEfNS_4arch4Sm80ELb0ELb0ELb1ELb1ELb1ELb1ELb1ELb0EEENS1_21CollectiveEpilogueFwdIS9_NS6_IJNS7_ILi1EEESF_SF_EEESA_SC_Li256ELb1ELb1ELb0ELb0EEENS1_19SingleTileSchedulerILb1ELb0ELb1ELi128EEEEEEEEEvNT_6ParamsE)
        /*0170*/ 	.word	0x00000004


	//----- nvinfo : EIATTR_FRAME_SIZE
	.align		4
.L_72:
        /*0174*/ 	.byte	0x04, 0x11
        /*0176*/ 	.short	(.L_74 - .L_73)
	.align		4
.L_73:
        /*0178*/ 	.word	index@(_ZN7cutlass13device_kernelIN5flash19enable_sm80_to_sm89INS1_16FlashAttnFwdSm80INS1_25CollectiveMainloopFwdSm80ILi8ELi1ELb1EN4cute5tupleIJNS5_1CILi128EEES8_S8_EEELi128ENS_6half_tEfNS_4arch4Sm80ELb0ELb0ELb1ELb1ELb1ELb1ELb1ELb0EEENS1_21CollectiveEpilogueFwdIS9_NS6_IJNS7_ILi1EEESF_SF_EEESA_SC_Li256ELb1ELb1ELb0ELb0EEENS1_19SingleTileSchedulerILb1ELb0ELb1ELi128EEEEEEEEEvNT_6ParamsE)
        /*017c*/ 	.word	0x00000000


	//----- nvinfo : EIATTR_REGCOUNT
	.align		4
.L_74:
        /*0180*/ 	.byte	0x04, 0x2f
        /*0182*/ 	.short	(.L_76 - .L_75)
	.align		4
.L_75:
        /*0184*/ 	.word	index@(_ZN7cutlass13device_kernelIN5flash19enable_sm80_to_sm89INS1_16FlashAttnFwdSm80INS1_25CollectiveMainloopFwdSm80ILi8ELi1ELb1EN4cute5tupleIJNS5_1CILi128EEES8_S8_EEELi128ENS_6half_tEfNS_4arch4Sm80ELb0ELb0ELb1ELb1ELb1ELb0ELb1ELb0EEENS1_21CollectiveEpilogueFwdIS9_NS6_IJNS7_ILi1EEESF_SF_EEESA_SC_Li256ELb1ELb1ELb0ELb0EEENS1_19SingleTileSchedulerILb1ELb0ELb1ELi128EEEEEEEEEvNT_6ParamsE)
        /*0188*/ 	.word	0x00000004


	//----- nvinfo : EIATTR_FRAME_SIZE
	.align		4
.L_76:
        /*018c*/ 	.byte	0x04, 0x11
        /*018e*/ 	.short	(.L_78 - .L_77)
	.align		4
.L_77:
        /*0190*/ 	.word	index@(_ZN7cutlass13device_kernelIN5flash19enable_sm80_to_sm89INS1_16FlashAttnFwdSm80INS1_25CollectiveMainloopFwdSm80ILi8ELi1ELb1EN4cute5tupleIJNS5_1CILi128EEES8_S8_EEELi128ENS_6half_tEfNS_4arch4Sm80ELb0ELb0ELb1ELb1ELb1ELb0ELb1ELb0EEENS1_21CollectiveEpilogueFwdIS9_NS6_IJNS7_ILi1EEESF_SF_EEESA_SC_Li256ELb1ELb1ELb0ELb0EEENS1_19SingleTileSchedulerILb1ELb0ELb1ELi128EEEEEEEEEvNT_6ParamsE)
        /*0194*/ 	.word	0x00000000


	//----- nvinfo : EIATTR_REGCOUNT
	.align		4
.L_78:
        /*0198*/ 	.byte	0x04, 0x2f
        /*019a*/ 	.short	(.L_80 - .L_79)
	.align		4
.L_79:
        /*019c*/ 	.word	index@(_ZN7cutlass13device_kernelIN5flash19enable_sm80_to_sm89INS1_16FlashAttnFwdSm80INS1_25CollectiveMainloopFwdSm80ILi8ELi1ELb1EN4cute5tupleIJNS5_1CILi128EEES8_S8_EEELi128ENS_6half_tEfNS_4arch4Sm80ELb0ELb0ELb1ELb0ELb1ELb0ELb1ELb0EEENS1_21CollectiveEpilogueFwdIS9_NS6_IJNS7_ILi1EEESF_SF_EEESA_SC_Li256ELb0ELb1ELb0ELb0EEENS1_19SingleTileSchedulerILb0ELb0ELb1ELi128EEEEEEEEEvNT_6ParamsE)
        /*01a0*/ 	.word	0x00000004


	//----- nvinfo : EIATTR_FRAME_SIZE
	.align		4
.L_80:
        /*01a4*/ 	.byte	0x04, 0x11
        /*01a6*/ 	.short	(.L_82 - .L_81)
	.align		4
.L_81:
        /*01a8*/ 	.word	index@(_ZN7cutlass13device_kernelIN5flash19enable_sm80_to_sm89INS1_16FlashAttnFwdSm80INS1_25CollectiveMainloopFwdSm80ILi8ELi1ELb1EN4cute5tupleIJNS5_1CILi128EEES8_S8_EEELi128ENS_6half_tEfNS_4arch4Sm80ELb0ELb0ELb1ELb0ELb1ELb0ELb1ELb0EEENS1_21CollectiveEpilogueFwdIS9_NS6_IJNS7_ILi1EEESF_SF_EEESA_SC_Li256ELb0ELb1ELb0ELb0EEENS1_19SingleTileSchedulerILb0ELb0ELb1ELi128EEEEEEEEEvNT_6ParamsE)
        /*01ac*/ 	.word	0x00000000


	//----- nvinfo : EIATTR_MIN_STACK_SIZE
	.align		4
.L_82:
        /*01b0*/ 	.byte	0x04, 0x12
        /*01b2*/ 	.short	(.L_84 - .L_83)
	.align		4
.L_83:
        /*01b4*/ 	.word	index@(_ZN7cutlass13device_kernelIN5flash19enable_sm80_to_sm89INS1_16FlashAttnFwdSm80INS1_25CollectiveMainloopFwdSm80ILi8ELi1ELb1EN4cute5tupleIJNS5_1CILi128EEES8_S8_EEELi128ENS_6half_tEfNS_4arch4Sm80ELb0ELb0ELb1ELb0ELb1ELb0ELb1ELb0EEENS1_21CollectiveEpilogueFwdIS9_NS6_IJNS7_ILi1EEESF_SF_EEESA_SC_Li256ELb0ELb1ELb0ELb0EEENS1_19SingleTileSchedulerILb0ELb0ELb1ELi128EEEEEEEEEvNT_6ParamsE)
        /*01b8*/ 	.word	0x00000000


	//----- nvinfo : EIATTR_MIN_STACK_SIZE
	.align		4
.L_84:
        /*01bc*/ 	.byte	0x04, 0x12
        /*01be*/ 	.short	(.L_86 - .L_85)
	.align		4
.L_85:
        /*01c0*/ 	.word	index@(_ZN7cutlass13device_kernelIN5flash19enable_sm80_to_sm89INS1_16FlashAttnFwdSm80INS1_25CollectiveMainloopFwdSm80ILi8ELi1ELb1EN4cute5tupleIJNS5_1CILi128EEES8_S8_EEELi128ENS_6half_tEfNS_4arch4Sm80ELb0ELb0ELb1ELb1ELb1ELb0ELb1ELb0EEENS1_21CollectiveEpilogueFwdIS9_NS6_IJNS7_ILi1EEESF_SF_EEESA_SC_Li256ELb1ELb1ELb0ELb0EEENS1_19SingleTileSchedulerILb1ELb0ELb1ELi128EEEEEEEEEvNT_6ParamsE)
        /*01c4*/ 	.word	0x00000000


	//----- nvinfo : EIATTR_MIN_STACK_SIZE
	.align		4
.L_86:
        /*01c8*/ 	.byte	0x04, 0x12
        /*01ca*/ 	.short	(.L_88 - .L_87)
	.align		4
.L_87:
        /*01cc*/ 	.word	index@(_ZN7cutlass13device_kernelIN5flash19enable_sm80_to_sm89INS1_16FlashAttnFwdSm80INS1_25CollectiveMainloopFwdSm80ILi8ELi1ELb1EN4cute5tupleIJNS5_1CILi128EEES8_S8_EEELi128ENS_6half_tEfNS_4arch4Sm80ELb0ELb0ELb1ELb1ELb1ELb1ELb1ELb0EEENS1_21CollectiveEpilogueFwdIS9_NS6_IJNS7_ILi1EEESF_SF_EEESA_SC_Li256ELb1ELb1ELb0ELb0EEENS1_19SingleTileSchedulerILb1ELb0ELb1ELi128EEEEEEEEEvNT_6ParamsE)
        /*01d0*/ 	.word	0x00000000


	//----- nvinfo : EIATTR_MIN_STACK_SIZE
	.align		4
.L_88:
        /*01d4*/ 	.byte	0x04, 0x12
        /*01d6*/ 	.short	(.L_90 - .L_89)
	.align		4
.L_89:
        /*01d8*/ 	.word	index@(_ZN7cutlass13device_kernelIN5flash19enable_sm80_to_sm89INS1_16FlashAttnFwdSm80INS1_25CollectiveMainloopFwdSm80ILi8ELi1ELb1EN4cute5tupleIJNS5_1CILi128EEENS7_ILi96EEES8_EEELi128ENS_6half_tEfNS_4arch4Sm80ELb0ELb1ELb1ELb0ELb1ELb0ELb1ELb0EEENS1_21CollectiveEpilogueFwdINS6_IJS8_S8_S9_EEENS6_IJNS7_ILi1EEESH_SH_EEESB_SD_Li256ELb0ELb1ELb0ELb0EEENS1_19SingleTileSchedulerILb0ELb0ELb1ELi128EEEEEEEEEvNT_6ParamsE)
        /*01dc*/ 	.word	0x00000000


	//----- nvinfo : EIATTR_MIN_STACK_SIZE
	.align		4
.L_90:
        /*01e0*/ 	.byte	0x04, 0x12
        /*01e2*/ 	.short	(.L_92 - .L_91)
	.align		4
.L_91:
        /*01e4*/ 	.word	index@(_ZN7cutlass13device_kernelIN5flash19enable_sm80_to_sm89INS1_16FlashAttnFwdSm80INS1_25CollectiveMainloopFwdSm80ILi8ELi1ELb1EN4cute5tupleIJNS5_1CILi128EEENS7_ILi96EEES8_EEELi128ENS_6half_tEfNS_4arch4Sm80ELb0ELb1ELb1ELb1ELb1ELb0ELb1ELb0EEENS1_21CollectiveEpilogueFwdINS6_IJS8_S8_S9_EEENS6_IJNS7_ILi1EEESH_SH_EEESB_SD_Li256ELb1ELb1ELb0ELb0EEENS1_19SingleTileSchedulerILb1ELb0ELb1ELi128EEEEEEEEEvNT_6ParamsE)
        /*01e8*/ 	.word	0x00000000


	//----- nvinfo : EIATTR_MIN_STACK_SIZE
	.align		4
.L_92:
        /*01ec*/ 	.byte	0x04, 0x12
        /*01ee*/ 	.short	(.L_94 - .L_93)
	.align		4
.L_93:
        /*01f0*/ 	.word	index@(_ZN7cutlass13device_kernelIN5flash19enable_sm80_to_sm89INS1_16FlashAttnFwdSm80INS1_25CollectiveMainloopFwdSm80ILi8ELi1ELb1EN4cute5tupleIJNS5_1CILi128EEENS7_ILi96EEES8_EEELi128ENS_6half_tEfNS_4arch4Sm80ELb0ELb1ELb1ELb1ELb1ELb1ELb1ELb0EEENS1_21CollectiveEpilogueFwdINS6_IJS8_S8_S9_EEENS6_IJNS7_ILi1EEESH_SH_EEESB_SD_Li256ELb1ELb1ELb0ELb0EEENS1_19SingleTileSchedulerILb1ELb0ELb1ELi128EEEEEEEEEvNT_6ParamsE)
        /*01f4*/ 	.word	0x00000000


	//----- nvinfo : EIATTR_MIN_STACK_SIZE
	.align		4
.L_94:
        /*01f8*/ 	.byte	0x04, 0x12
        /*01fa*/ 	.short	(.L_96 - .L_95)
	.align		4
.L_95:
        /*01fc*/ 	.word	index@(_ZN7cutlass13device_kernelIN5flash19enable_sm80_to_sm89INS1_16FlashAttnFwdSm80INS1_25CollectiveMainloopFwdSm80ILi8ELi1ELb1EN4cute5tupleIJNS5_1CILi128EEES8_S8_EEELi128ENS_6half_tEfNS_4arch4Sm80ELb1ELb0ELb1ELb0ELb1ELb0ELb1ELb0EEENS1_21CollectiveEpilogueFwdIS9_NS6_IJNS7_ILi1EEESF_SF_EEESA_SC_Li256ELb0ELb1ELb0ELb0EEENS1_30DynamicPersistentTileSchedulerILi256ELi256ELb0ELb1ELb0EEEEEEEEEvNT_6ParamsE)
        /*0200*/ 	.word	0x00000000


	//----- nvinfo : EIATTR_MIN_STACK_SIZE
	.align		4
.L_96:
        /*0204*/ 	.byte	0x04, 0x12
        /*0206*/ 	.short	(.L_98 - .L_97)
	.align		4
.L_97:
        /*0208*/ 	.word	index@(_ZN7cutlass13device_kernelIN5flash19enable_sm80_to_sm89INS1_16FlashAttnFwdSm80INS1_25CollectiveMainloopFwdSm80ILi8ELi1ELb1EN4cute5tupleIJNS5_1CILi128EEES8_S8_EEELi128ENS_6half_tEfNS_4arch4Sm80ELb1ELb0ELb1ELb1ELb1ELb0ELb1ELb0EEENS1_21CollectiveEpilogueFwdIS9_NS6_IJNS7_ILi1EEESF_SF_EEESA_SC_Li256ELb1ELb1ELb0ELb0EEENS1_19SingleTileSchedulerILb1ELb0ELb1ELi128EEEEEEEEEvNT_6ParamsE)
        /*020c*/ 	.word	0x00000000


	//----- nvinfo : EIATTR_MIN_STACK_SIZE
	.align		4
.L_98:
        /*0210*/ 	.byte	0x04, 0x12
        /*0212*/ 	.short	(.L_100 - .L_99)
	.align		4
.L_99:
        /*0214*/ 	.word	index@(_ZN7cutlass13device_kernelIN5flash19enable_sm80_to_sm89INS1_16FlashAttnFwdSm80INS1_25CollectiveMainloopFwdSm80ILi8ELi1ELb1EN4cute5tupleIJNS5_1CILi128EEES8_S8_EEELi128ENS_6half_tEfNS_4arch4Sm80ELb1ELb0ELb1ELb1ELb1ELb1ELb1ELb0EEENS1_21CollectiveEpilogueFwdIS9_NS6_IJNS7_ILi1EEESF_SF_EEESA_SC_Li256ELb1ELb1ELb0ELb0EEENS1_19SingleTileSchedulerILb1ELb0ELb1ELi128EEEEEEEEEvNT_6ParamsE)
        /*0218*/ 	.word	0x00000000


	//----- nvinfo : EIATTR_MIN_STACK_SIZE
	.align		4
.L_100:
        /*021c*/ 	.byte	0x04, 0x12
        /*021e*/ 	.short	(.L_102 - .L_101)
	.align		4
.L_101:
        /*0220*/ 	.word	index@(_ZN7cutlass13device_kernelIN5flash19enable_sm80_to_sm89INS1_16FlashAttnFwdSm80INS1_25CollectiveMainloopFwdSm80ILi4ELi1ELb0EN4cute5tupleIJNS5_1CILi128EEENS7_ILi64EEES8_EEELi128ENS_6half_tEfNS_4arch4Sm80ELb0ELb0ELb1ELb0ELb1ELb0ELb1ELb0EEENS1_21CollectiveEpilogueFwdINS6_IJS8_S8_S9_EEENS6_IJNS7_ILi1EEESH_SH_EEESB_SD_Li128ELb0ELb1ELb0ELb0EEENS1_19SingleTileSchedulerILb0ELb0ELb1ELi128EEEEEEEEEvNT_6ParamsE)
        /*0224*/ 	.word	0x00000000


	//----- nvinfo : EIATTR_MIN_STACK_SIZE
	.align		4
.L_102:
        /*0228*/ 	.byte	0x04, 0x12
        /*022a*/ 	.short	(.L_104 - .L_103)
	.align		4
.L_103:
        /*022c*/ 	.word	index@(_ZN7cutlass13device_kernelIN5flash19enable_sm80_to_sm89INS1_16FlashAttnFwdSm80INS1_25CollectiveMainloopFwdSm80ILi4ELi1ELb0EN4cute5tupleIJNS5_1CILi128EEENS7_ILi64EEES8_EEELi128ENS_6half_tEfNS_4arch4Sm80ELb0ELb0ELb1ELb1ELb1ELb0ELb1ELb0EEENS1_21CollectiveEpilogueFwdINS6_IJS8_S8_S9_EEENS6_IJNS7_ILi1EEESH_SH_EEESB_SD_Li128ELb1ELb1ELb0ELb0EEENS1_19SingleTileSchedulerILb1ELb0ELb1ELi128EEEEEEEEEvNT_6ParamsE)
        /*0230*/ 	.word	0x00000000


	//----- nvinfo : EIATTR_MIN_STACK_SIZE
	.align		4
.L_104:
        /*0234*/ 	.byte	0x04, 0x12
        /*0236*/ 	.short	(.L_106 - .L_105)
	.align		4
.L_105:
        /*0238*/ 	.word	index@(_ZN7cutlass13device_kernelIN5flash19enable_sm80_to_sm89INS1_16FlashAttnFwdSm80INS1_25CollectiveMainloopFwdSm80ILi4ELi1ELb0EN4cute5tupleIJNS5_1CILi128EEENS7_ILi64EEES8_EEELi128ENS_6half_tEfNS_4arch4Sm80ELb0ELb0ELb1ELb1ELb1ELb1ELb1ELb0EEENS1_21CollectiveEpilogueFwdINS6_IJS8_S8_S9_EEENS6_IJNS7_ILi1EEESH_SH_EEESB_SD_Li128ELb1ELb1ELb0ELb0EEENS1_19SingleTileSchedulerILb1ELb0ELb1ELi128EEEEEEEEEvNT_6ParamsE)
        /*023c*/ 	.word	0x00000000


	//----- nvinfo : EIATTR_MIN_STACK_SIZE
	.align		4
.L_106:
        /*0240*/ 	.byte	0x04, 0x12
        /*0242*/ 	.short	(.L_108 - .L_107)
	.align		4
.L_107:
        /*0244*/ 	.word	index@(_ZN7cutlass13device_kernelIN5flash19enable_sm80_to_sm89INS1_16FlashAttnFwdSm80INS1_25CollectiveMainloopFwdSm80ILi4ELi1ELb0EN4cute5tupleIJNS5_1CILi128EEENS7_ILi48EEES8_EEELi128ENS_6half_tEfNS_4arch4Sm80ELb0ELb1ELb1ELb0ELb1ELb0ELb1ELb0EEENS1_21CollectiveEpilogueFwdINS6_IJS8_S8_S9_EEENS6_IJNS7_ILi1EEESH_SH_EEESB_SD_Li128ELb0ELb1ELb0ELb0EEENS1_19SingleTileSchedulerILb0ELb0ELb1ELi128EEEEEEEEEvNT_6ParamsE)
        /*0248*/ 	.word	0x00000000


	//----- nvinfo : EIATTR_MIN_STACK_SIZE
	.align		4
.L_108:
        /*024c*/ 	.byte	0x04, 0x12
        /*024e*/ 	.short	(.L_110 - .L_109)
	.align		4
.L_109:
        /*0250*/ 	.word	index@(_ZN7cutlass13device_kernelIN5flash19enable_sm80_to_sm89INS1_16FlashAttnFwdSm80INS1_25CollectiveMainloopFwdSm80ILi4ELi1ELb0EN4cute5tupleIJNS5_1CILi128EEENS7_ILi48EEES8_EEELi128ENS_6half_tEfNS_4arch4Sm80ELb0ELb1ELb1ELb1ELb1ELb0ELb1ELb0EEENS1_21CollectiveEpilogueFwdINS6_IJS8_S8_S9_EEENS6_IJNS7_ILi1EEESH_SH_EEESB_SD_Li128ELb1ELb1ELb0ELb0EEENS1_19SingleTileSchedulerILb1ELb0ELb1ELi128EEEEEEEEEvNT_6ParamsE)
        /*0254*/ 	.word	0x00000000


	//----- nvinfo : EIATTR_MIN_STACK_SIZE
	.align		4
.L_110:
        /*0258*/ 	.byte	0x04, 0x12
        /*025a*/ 	.short	(.L_112 - .L_111)
	.align		4
.L_111:
        /*025c*/ 	.word	index@(_ZN7cutlass13device_kernelIN5flash19enable_sm80_to_sm89INS1_16FlashAttnFwdSm80INS1_25CollectiveMainloopFwdSm80ILi4ELi1ELb0EN4cute5tupleIJNS5_1CILi128EEENS7_ILi48EEES8_EEELi128ENS_6half_tEfNS_4arch4Sm80ELb0ELb1ELb1ELb1ELb1ELb1ELb1ELb0EEENS1_21CollectiveEpilogueFwdINS6_IJS8_S8_S9_EEENS6_IJNS7_ILi1EEESH_SH_EEESB_SD_Li128ELb1ELb1ELb0ELb0EEENS1_19SingleTileSchedulerILb1ELb0ELb1ELi128EEEEEEEEEvNT_6ParamsE)
        /*0260*/ 	.word	0x00000000


	//----- nvinfo : EIATTR_MIN_STACK_SIZE
	.align		4
.L_112:
        /*0264*/ 	.byte	0x04, 0x12
        /*0266*/ 	.short	(.L_114 - .L_113)
	.align		4
.L_113:
        /*0268*/ 	.word	index@(_ZN7cutlass13device_kernelIN5flash19enable_sm80_to_sm89INS1_16FlashAttnFwdSm80INS1_25CollectiveMainloopFwdSm80ILi4ELi1ELb0EN4cute5tupleIJNS5_1CILi128EEENS7_ILi64EEES8_EEELi128ENS_6half_tEfNS_4arch4Sm80ELb1ELb0ELb1ELb0ELb1ELb0ELb1ELb0EEENS1_21CollectiveEpilogueFwdINS6_IJS8_S8_S9_EEENS6_IJNS7_ILi1EEESH_SH_EEESB_SD_Li128ELb0ELb1ELb0ELb0EEENS1_30DynamicPersistentTileSchedulerILi128ELi128ELb0ELb1ELb0EEEEEEEEEvNT_6ParamsE)
        /*026c*/ 	.word	0x00000000


	//----- nvinfo : EIATTR_MIN_STACK_SIZE
	.align		4
.L_114:
        /*0270*/ 	.byte	0x04, 0x12
        /*0272*/ 	.short	(.L_116 - .L_115)
	.align		4
.L_115:
        /*0274*/ 	.word	index@(_ZN7cutlass13device_kernelIN5flash19enable_sm80_to_sm89INS1_16FlashAttnFwdSm80INS1_25CollectiveMainloopFwdSm80ILi4ELi1ELb0EN4cute5tupleIJNS5_1CILi128EEENS7_ILi64EEES8_EEELi128ENS_6half_tEfNS_4arch4Sm80ELb1ELb0ELb1ELb1ELb1ELb0ELb1ELb0EEENS1_21CollectiveEpilogueFwdINS6_IJS8_S8_S9_EEENS6_IJNS7_ILi1EEESH_SH_EEESB_SD_Li128ELb1ELb1ELb0ELb0EEENS1_19SingleTileSchedulerILb1ELb0ELb1ELi128EEEEEEEEEvNT_6ParamsE)
        /*0278*/ 	.word	0x00000000


	//----- nvinfo : EIATTR_MIN_STACK_SIZE
	.align		4
.L_116:
        /*027c*/ 	.byte	0x04, 0x12
        /*027e*/ 	.short	(.L_118 - .L_117)
	.align		4
.L_117:
        /*0280*/ 	.word	index@(_ZN7cutlass13device_kernelIN5flash19enable_sm80_to_sm89INS1_16FlashAttnFwdSm80INS1_25CollectiveMainloopFwdSm80ILi4ELi1ELb0EN4cute5tupleIJNS5_1CILi128EEENS7_ILi64EEES8_EEELi128ENS_6half_tEfNS_4arch4Sm80ELb1ELb0ELb1ELb1ELb1ELb1ELb1ELb0EEENS1_21CollectiveEpilogueFwdINS6_IJS8_S8_S9_EEENS6_IJNS7_ILi1EEESH_SH_EEESB_SD_Li128ELb1ELb1ELb0ELb0EEENS1_19SingleTileSchedulerILb1ELb0ELb1ELi128EEEEEEEEEvNT_6ParamsE)
        /*0284*/ 	.word	0x00000000
.L_118:


//--------------------- .nv.compat                --------------------------
	.section	.nv.compat,"",@"SHT_CUDA_COMPAT_INFO"
	.align	4
        /*0000*/ 	.byte	0x02, 0x09, 0x01, 0x00, 0x02, 0x02, 0x01, 0x00, 0x02, 0x05, 0x05, 0x00, 0x03, 0x07, 0x01, 0x01
        /*0010*/ 	.byte	0x02, 0x03, 0x00, 0x00, 0x02, 0x06, 0x01, 0x00, 0x04, 0x0b, 0x08, 0x00, 0x00, 0x00, 0x00, 0x00
        /*0020*/ 	.byte	0x00, 0x00, 0x00, 0x00


//--------------------- .nv.info._ZN7cutlass13device_kernelIN5flash19enable_sm80_to_sm89INS1_16FlashAttnFwdSm80INS1_25CollectiveMainloopFwdSm80ILi8ELi1ELb1EN4cute5tupleIJNS5_1CILi128EEES8_S8_EEELi128ENS_6half_tEfNS_4arch4Sm80ELb0ELb0ELb1ELb0ELb1ELb0ELb1ELb0EEENS1_21CollectiveEpilogueFwdIS9_NS6_IJNS7_ILi1EEESF_SF_EEESA_SC_Li256ELb0ELb1ELb0ELb0EEENS1_19SingleTileSchedulerILb0ELb0ELb1ELi128EEEEEEEEEvNT_6ParamsE --------------------------
	.section	.nv.info._ZN7cutlass13device_kernelIN5flash19enable_sm80_to_sm89INS1_16FlashAttnFwdSm80INS1_25CollectiveMainloopFwdSm80ILi8ELi1ELb1EN4cute5tupleIJNS5_1CILi128EEES8_S8_EEELi128ENS_6half_tEfNS_4arch4Sm80ELb0ELb0ELb1ELb0ELb1ELb0ELb1ELb0EEENS1_21CollectiveEpilogueFwdIS9_NS6_IJNS7_ILi1EEESF_SF_EEESA_SC_Li256ELb0ELb1ELb0ELb0EEENS1_19SingleTileSchedulerILb0ELb0ELb1ELi128EEEEEEEEEvNT_6ParamsE,"",@"SHT_CUDA_INFO"
	.sectionflags	@""
	.align	4


	//----- nvinfo : EIATTR_CUDA_API_VERSION
	.align		4
        /*0000*/ 	.byte	0x04, 0x37
        /*0002*/ 	.short	(.L_120 - .L_119)
.L_119:
        /*0004*/ 	.word	0x00000082


	//----- nvinfo : EIATTR_KPARAM_INFO
	.align		4
.L_120:
        /*0008*/ 	.byte	0x04, 0x17
        /*000a*/ 	.short	(.L_122 - .L_121)
.L_121:
        /*000c*/ 	.word	0x00000000
        /*0010*/ 	.short	0x0000
        /*0012*/ 	.short	0x0000
        /*0014*/ 	.byte	0x00, 0xf0, 0x61, 0x10


	//----- nvinfo : EIATTR_SPARSE_MMA_MASK
	.align		4
.L_122:
        /*0018*/ 	.byte	0x03, 0x50
        /*001a*/ 	.short	0x0000


	//----- nvinfo : EIATTR_MAXREG_COUNT
	.align		4
        /*001c*/ 	.byte	0x03, 0x1b
        /*001e*/ 	.short	0x00ff


	//----- nvinfo : EIATTR_MERCURY_ISA_VERSION
	.align		4
        /*0020*/ 	.byte	0x03, 0x5f
        /*0022*/ 	.short	0x0101


	//----- nvinfo : EIATTR_VRC_CTA_INIT_COUNT
	.align		4
        /*0024*/ 	.byte	0x02, 0x4a
	.zero		1
	.zero		1


	//----- nvinfo : EIATTR_EXIT_INSTR_OFFSETS
	.align		4
        /*0028*/ 	.byte	0x04, 0x1c
        /*002a*/ 	.short	(.L_124 - .L_123)


	//   ....[0]....
.L_123:
        /*002c*/ 	.word	0x00000010


	//----- nvinfo : EIATTR_MAX_THREADS
	.align		4
.L_124:
        /*0030*/ 	.byte	0x04, 0x05
        /*0032*/ 	.short	(.L_126 - .L_125)
.L_125:
        /*0034*/ 	.word	0x00000100
        /*0038*/ 	.word	0x00000001
        /*003c*/ 	.word	0x00000001


	//----- nvinfo : EIATTR_CBANK_PARAM_SIZE
	.align		4
.L_126:
        /*0040*/ 	.byte	0x03, 0x19
        /*0042*/ 	.short	0x0418


	//----- nvinfo : EIATTR_PARAM_CBANK
	.align		4
        /*0044*/ 	.byte	0x04, 0x0a
        /*0046*/ 	.short	(.L_128 - .L_127)
	.align		4
.L_127:
        /*0048*/ 	.word	index@(.nv.constant0._ZN7cutlass13device_kernelIN5flash19enable_sm80_to_sm89INS1_16FlashAttnFwdSm80INS1_25CollectiveMainloopFwdSm80ILi8ELi1ELb1EN4cute5tupleIJNS5_1CILi128EEES8_S8_EEELi128ENS_6half_tEfNS_4arch4Sm80ELb0ELb0ELb1ELb0ELb1ELb0ELb1ELb0EEENS1_21CollectiveEpilogueFwdIS9_NS6_IJNS7_ILi1EEESF_SF_EEESA_SC_Li256ELb0ELb1ELb0ELb0EEENS1_19SingleTileSchedulerILb0ELb0ELb1ELi128EEEEEEEEEvNT_6ParamsE)
        /*004c*/ 	.short	0x0380
        /*004e*/ 	.short	0x0418


	//----- nvinfo : EIATTR_SW_WAR
	.align		4
.L_128:
        /*0050*/ 	.byte	0x04, 0x36
        /*0052*/ 	.short	(.L_130 - .L_129)
.L_129:
        /*0054*/ 	.word	0x00000008
.L_130:


//--------------------- .nv.info._ZN7cutlass13device_kernelIN5flash19enable_sm80_to_sm89INS1_16FlashAttnFwdSm80INS1_25CollectiveMainloopFwdSm80ILi8ELi1ELb1EN4cute5tupleIJNS5_1CILi128EEES8_S8_EEELi128ENS_6half_tEfNS_4arch4Sm80ELb0ELb0ELb1ELb1ELb1ELb0ELb1ELb0EEENS1_21CollectiveEpilogueFwdIS9_NS6_IJNS7_ILi1EEESF_SF_EEESA_SC_Li256ELb1ELb1ELb0ELb0EEENS1_19SingleTileSchedulerILb1ELb0ELb1ELi128EEEEEEEEEvNT_6ParamsE --------------------------
	.section	.nv.info._ZN7cutlass13device_kernelIN5flash19enable_sm80_to_sm89INS1_16FlashAttnFwdSm80INS1_25CollectiveMainloopFwdSm80ILi8ELi1ELb1EN4cute5tupleIJNS5_1CILi128EEES8_S8_EEELi128ENS_6half_tEfNS_4arch4Sm80ELb0ELb0ELb1ELb1ELb1ELb0ELb1ELb0EEENS1_21CollectiveEpilogueFwdIS9_NS6_IJNS7_ILi1EEESF_SF_EEESA_SC_Li256ELb1ELb1ELb0ELb0EEENS1_19SingleTileSchedulerILb1ELb0ELb1ELi128EEEEEEEEEvNT_6ParamsE,"",@"SHT_CUDA_INFO"
	.sectionflags	@""
	.align	4


	//----- nvinfo : EIATTR_CUDA_API_VERSION
	.align		4
        /*0000*/ 	.byte	0x04, 0x37
        /*0002*/ 	.short	(.L_132 - .L_131)
.L_131:
        /*0004*/ 	.word	0x00000082


	//----- nvinfo : EIATTR_KPARAM_INFO
	.align		4
.L_132:
        /*0008*/ 	.byte	0x04, 0x17
        /*000a*/ 	.short	(.L_134 - .L_133)
.L_133:
        /*000c*/ 	.word	0x00000000
        /*0010*/ 	.short	0x0000
        /*0012*/ 	.short	0x0000
        /*0014*/ 	.byte	0x00, 0xf0, 0x61, 0x10


	//----- nvinfo : EIATTR_SPARSE_MMA_MASK
	.align		4
.L_134:
        /*0018*/ 	.byte	0x03, 0x50
        /*001a*/ 	.short	0x0000


	//----- nvinfo : EIATTR_MAXREG_COUNT
	.align		4
        /*001c*/ 	.byte	0x03, 0x1b
        /*001e*/ 	.short	0x00ff


	//----- nvinfo : EIATTR_MERCURY_ISA_VERSION
	.align		4
        /*0020*/ 	.byte	0x03, 0x5f
        /*0022*/ 	.short	0x0101


	//----- nvinfo : EIATTR_VRC_CTA_INIT_COUNT
	.align		4
        /*0024*/ 	.byte	0x02, 0x4a
	.zero		1
	.zero		1


	//----- nvinfo : EIATTR_EXIT_INSTR_OFFSETS
	.align		4
        /*0028*/ 	.byte	0x04, 0x1c
        /*002a*/ 	.short	(.L_136 - .L_135)


	//   ....[0]....
.L_135:
        /*002c*/ 	.word	0x00000010


	//----- nvinfo : EIATTR_MAX_THREADS
	.align		4
.L_136:
        /*0030*/ 	.byte	0x04, 0x05
        /*0032*/ 	.short	(.L_138 - .L_137)
.L_137:
        /*0034*/ 	.word	0x00000100
        /*0038*/ 	.word	0x00000001
        /*003c*/ 	.word	0x00000001


	//----- nvinfo : EIATTR_CBANK_PARAM_SIZE
	.align		4
.L_138:
        /*0040*/ 	.byte	0x03, 0x19
        /*0042*/ 	.short	0x0418


	//----- nvinfo : EIATTR_PARAM_CBANK
	.align		4
        /*0044*/ 	.byte	0x04, 0x0a
        /*0046*/ 	.short	(.L_140 - .L_139)
	.align		4
.L_139:
        /*0048*/ 	.word	index@(.nv.constant0._ZN7cutlass13device_kernelIN5flash19enable_sm80_to_sm89INS1_16FlashAttnFwdSm80INS1_25CollectiveMainloopFwdSm80ILi8ELi1ELb1EN4cute5tupleIJNS5_1CILi128EEES8_S8_EEELi128ENS_6half_tEfNS_4arch4Sm80ELb0ELb0ELb1ELb1ELb1ELb0ELb1ELb0EEENS1_21CollectiveEpilogueFwdIS9_NS6_IJNS7_ILi1EEESF_SF_EEESA_SC_Li256ELb1ELb1ELb0ELb0EEENS1_19SingleTileSchedulerILb1ELb0ELb1ELi128EEEEEEEEEvNT_6ParamsE)
        /*004c*/ 	.short	0x0380
        /*004e*/ 	.short	0x0418


	//----- nvinfo : EIATTR_SW_WAR
	.align		4
.L_140:
        /*0050*/ 	.byte	0x04, 0x36
        /*0052*/ 	.short	(.L_142 - .L_141)
.L_141:
        /*0054*/ 	.word	0x00000008
.L_142:


//--------------------- .nv.info._ZN7cutlass13device_kernelIN5flash19enable_sm80_to_sm89INS1_16FlashAttnFwdSm80INS1_25CollectiveMainloopFwdSm80ILi8ELi1ELb1EN4cute5tupleIJNS5_1CILi128EEES8_S8_EEELi128ENS_6half_tEfNS_4arch4Sm80ELb0ELb0ELb1ELb1ELb1ELb1ELb1ELb0EEENS1_21CollectiveEpilogueFwdIS9_NS6_IJNS7_ILi1EEESF_SF_EEESA_SC_Li256ELb1ELb1ELb0ELb0EEENS1_19SingleTileSchedulerILb1ELb0ELb1ELi128EEEEEEEEEvNT_6ParamsE --------------------------
	.section	.nv.info._ZN7cutlass13device_kernelIN5flash19enable_sm80_to_sm89INS1_16FlashAttnFwdSm80INS1_25CollectiveMainloopFwdSm80ILi8ELi1ELb1EN4cute5tupleIJNS5_1CILi128EEES8_S8_EEELi128ENS_6half_tEfNS_4arch4Sm80ELb0ELb0ELb1ELb1ELb1ELb1ELb1ELb0EEENS1_21CollectiveEpilogueFwdIS9_NS6_IJNS7_ILi1EEESF_SF_EEESA_SC_Li256ELb1ELb1ELb0ELb0EEENS1_19SingleTileSchedulerILb1ELb0ELb1ELi128EEEEEEEEEvNT_6ParamsE,"",@"SHT_CUDA_INFO"
	.sectionflags	@""
	.align	4


	//----- nvinfo : EIATTR_CUDA_API_VERSION
	.align		4
        /*0000*/ 	.byte	0x04, 0x37
        /*0002*/ 	.short	(.L_144 - .L_143)
.L_143:
        /*0004*/ 	.word	0x00000082


	//----- nvinfo : EIATTR_KPARAM_INFO
	.align		4
.L_144:
        /*0008*/ 	.byte	0x04, 0x17
        /*000a*/ 	.short	(.L_146 - .L_145)
.L_145:
        /*000c*/ 	.word	0x00000000
        /*0010*/ 	.short	0x0000
        /*0012*/ 	.short	0x0000
        /*0014*/ 	.byte	0x00, 0xf0, 0x61, 0x10


	//----- nvinfo : EIATTR_SPARSE_MMA_MASK
	.align		4
.L_146:
        /*0018*/ 	.byte	0x03, 0x50
        /*001a*/ 	.short	0x0000


	//----- nvinfo : EIATTR_MAXREG_COUNT
	.align		4
        /*001c*/ 	.byte	0x03, 0x1b
        /*001e*/ 	.short	0x00ff


	//----- nvinfo : EIATTR_MERCURY_ISA_VERSION
	.align		4
        /*0020*/ 	.byte	0x03, 0x5f
        /*0022*/ 	.short	0x0101


	//----- nvinfo : EIATTR_VRC_CTA_INIT_COUNT
	.align		4
        /*0024*/ 	.byte	0x02, 0x4a
	.zero		1
	.zero		1


	//----- nvinfo : EIATTR_EXIT_INSTR_OFFSETS
	.align		4
        /*0028*/ 	.byte	0x04, 0x1c
        /*002a*/ 	.short	(.L_148 - .L_147)


	//   ....[0]....
.L_147:
        /*002c*/ 	.word	0x00000010


	//----- nvinfo : EIATTR_MAX_THREADS
	.align		4
.L_148:
        /*0030*/ 	.byte	0x04, 0x05
        /*0032*/ 	.short	(.L_150 - .L_149)
.L_149:
        /*0034*/ 	.word	0x00000100
        /*0038*/ 	.word	0x00000001
        /*003c*/ 	.word	0x00000001


	//----- nvinfo : EIATTR_CBANK_PARAM_SIZE
	.align		4
.L_150:
        /*0040*/ 	.byte	0x03, 0x19
        /*0042*/ 	.short	0x0418


	//----- nvinfo : EIATTR_PARAM_CBANK
	.align		4
        /*0044*/ 	.byte	0x04, 0x0a
        /*0046*/ 	.short	(.L_152 - .L_151)
	.align		4
.L_151:
        /*0048*/ 	.word	index@(.nv.constant0._ZN7cutlass13device_kernelIN5flash19enable_sm80_to_sm89INS1_16FlashAttnFwdSm80INS1_25CollectiveMainloopFwdSm80ILi8ELi1ELb1EN4cute5tupleIJNS5_1CILi128EEES8_S8_EEELi128ENS_6half_tEfNS_4arch4Sm80ELb0ELb0ELb1ELb1ELb1ELb1ELb1ELb0EEENS1_21CollectiveEpilogueFwdIS9_NS6_IJNS7_ILi1EEESF_SF_EEESA_SC_Li256ELb1ELb1ELb0ELb0EEENS1_19SingleTileSchedulerILb1ELb0ELb1ELi128EEEEEEEEEvNT_6ParamsE)
        /*004c*/ 	.short	0x0380
        /*004e*/ 	.short	0x0418


	//----- nvinfo : EIATTR_SW_WAR
	.align		4
.L_152:
        /*0050*/ 	.byte	0x04, 0x36
        /*0052*/ 	.short	(.L_154 - .L_153)
.L_153:
        /*0054*/ 	.word	0x00000008
.L_154:


//--------------------- .nv.info._ZN7cutlass13device_kernelIN5flash19enable_sm80_to_sm89INS1_16FlashAttnFwdSm80INS1_25CollectiveMainloopFwdSm80ILi8ELi1ELb1EN4cute5tupleIJNS5_1CILi128EEENS7_ILi96EEES8_EEELi128ENS_6half_tEfNS_4arch4Sm80ELb0ELb1ELb1ELb0ELb1ELb0ELb1ELb0EEENS1_21CollectiveEpilogueFwdINS6_IJS8_S8_S9_EEENS6_IJNS7_ILi1EEESH_SH_EEESB_SD_Li256ELb0ELb1ELb0ELb0EEENS1_19SingleTileSchedulerILb0ELb0ELb1ELi128EEEEEEEEEvNT_6ParamsE --------------------------
	.section	.nv.info._ZN7cutlass13device_kernelIN5flash19enable_sm80_to_sm89INS1_16FlashAttnFwdSm80INS1_25CollectiveMainloopFwdSm80ILi8ELi1ELb1EN4cute5tupleIJNS5_1CILi128EEENS7_ILi96EEES8_EEELi128ENS_6half_tEfNS_4arch4Sm80ELb0ELb1ELb1ELb0ELb1ELb0ELb1ELb0EEENS1_21CollectiveEpilogueFwdINS6_IJS8_S8_S9_EEENS6_IJNS7_ILi1EEESH_SH_EEESB_SD_Li256ELb0ELb1ELb0ELb0EEENS1_19SingleTileSchedulerILb0ELb0ELb1ELi128EEEEEEEEEvNT_6ParamsE,"",@"SHT_CUDA_INFO"
	.sectionflags	@""
	.align	4


	//----- nvinfo : EIATTR_CUDA_API_VERSION
	.align		4
        /*0000*/ 	.byte	0x04, 0x37
        /*0002*/ 	.short	(.L_156 - .L_155)
.L_155:
        /*0004*/ 	.word	0x00000082


	//----- nvinfo : EIATTR_KPARAM_INFO
	.align		4
.L_156:
        /*0008*/ 	.byte	0x04, 0x17
        /*000a*/ 	.short	(.L_158 - .L_157)
.L_157:
        /*000c*/ 	.word	0x00000000
        /*0010*/ 	.short	0x0000
        /*0012*/ 	.short	0x0000
        /*0014*/ 	.byte	0x00, 0xf0, 0x61, 0x10


	//----- nvinfo : EIATTR_SPARSE_MMA_MASK
	.align		4
.L_158:
        /*0018*/ 	.byte	0x03, 0x50
        /*001a*/ 	.short	0x0000


	//----- nvinfo : EIATTR_MAXREG_COUNT
	.align		4
        /*001c*/ 	.byte	0x03, 0x1b
        /*001e*/ 	.short	0x00ff


	//----- nvinfo : EIATTR_MERCURY_ISA_VERSION
	.align		4
        /*0020*/ 	.byte	0x03, 0x5f
        /*0022*/ 	.short	0x0101


	//----- nvinfo : EIATTR_VRC_CTA_INIT_COUNT
	.align		4
        /*0024*/ 	.byte	0x02, 0x4a
	.zero		1
	.zero		1


	//----- nvinfo : EIATTR_EXIT_INSTR_OFFSETS
	.align		4
        /*0028*/ 	.byte	0x04, 0x1c
        /*002a*/ 	.short	(.L_160 - .L_159)


	//   ....[0]....
.L_159:
        /*002c*/ 	.word	0x00000010


	//----- nvinfo : EIATTR_MAX_THREADS
	.align		4
.L_160:
        /*0030*/ 	.byte	0x04, 0x05
        /*0032*/ 	.short	(.L_162 - .L_161)
.L_161:
        /*0034*/ 	.word	0x00000100
        /*0038*/ 	.word	0x00000001
        /*003c*/ 	.word	0x00000001


	//----- nvinfo : EIATTR_CBANK_PARAM_SIZE
	.align		4
.L_162:
        /*0040*/ 	.byte	0x03, 0x19
        /*0042*/ 	.short	0x0418


	//----- nvinfo : EIATTR_PARAM_CBANK
	.align		4
        /*0044*/ 	.byte	0x04, 0x0a
        /*0046*/ 	.short	(.L_164 - .L_163)
	.align		4
.L_163:
        /*0048*/ 	.word	index@(.nv.constant0._ZN7cutlass13device_kernelIN5flash19enable_sm80_to_sm89INS1_16FlashAttnFwdSm80INS1_25CollectiveMainloopFwdSm80ILi8ELi1ELb1EN4cute5tupleIJNS5_1CILi128EEENS7_ILi96EEES8_EEELi128ENS_6half_tEfNS_4arch4Sm80ELb0ELb1ELb1ELb0ELb1ELb0ELb1ELb0EEENS1_21CollectiveEpilogueFwdINS6_IJS8_S8_S9_EEENS6_IJNS7_ILi1EEESH_SH_EEESB_SD_Li256ELb0ELb1ELb0ELb0EEENS1_19SingleTileSchedulerILb0ELb0ELb1ELi128EEEEEEEEEvNT_6ParamsE)
        /*004c*/ 	.short	0x0380
        /*004e*/ 	.short	0x0418


	//----- nvinfo : EIATTR_SW_WAR
	.align		4
.L_164:
        /*0050*/ 	.byte	0x04, 0x36
        /*0052*/ 	.short	(.L_166 - .L_165)
.L_165:
        /*0054*/ 	.word	0x00000008
.L_166:


//--------------------- .nv.info._ZN7cutlass13device_kernelIN5flash19enable_sm80_to_sm89INS1_16FlashAttnFwdSm80INS1_25CollectiveMainloopFwdSm80ILi8ELi1ELb1EN4cute5tupleIJNS5_1CILi128EEENS7_ILi96EEES8_EEELi128ENS_6half_tEfNS_4arch4Sm80ELb0ELb1ELb1ELb1ELb1ELb0ELb1ELb0EEENS1_21CollectiveEpilogueFwdINS6_IJS8_S8_S9_EEENS6_IJNS7_ILi1EEESH_SH_EEESB_SD_Li256ELb1ELb1ELb0ELb0EEENS1_19SingleTileSchedulerILb1ELb0ELb1ELi128EEEEEEEEEvNT_6ParamsE --------------------------
	.section	.nv.info._ZN7cutlass13device_kernelIN5flash19enable_sm80_to_sm89INS1_16FlashAttnFwdSm80INS1_25CollectiveMainloopFwdSm80ILi8ELi1ELb1EN4cute5tupleIJNS5_1CILi128EEENS7_ILi96EEES8_EEELi128ENS_6half_tEfNS_4arch4Sm80ELb0ELb1ELb1ELb1ELb1ELb0ELb1ELb0EEENS1_21CollectiveEpilogueFwdINS6_IJS8_S8_S9_EEENS6_IJNS7_ILi1EEESH_SH_EEESB_SD_Li256ELb1ELb1ELb0ELb0EEENS1_19SingleTileSchedulerILb1ELb0ELb1ELi128EEEEEEEEEvNT_6ParamsE,"",@"SHT_CUDA_INFO"
	.sectionflags	@""
	.align	4


	//----- nvinfo : EIATTR_CUDA_API_VERSION
	.align		4
        /*0000*/ 	.byte	0x04, 0x37
        /*0002*/ 	.short	(.L_168 - .L_167)
.L_167:
        /*0004*/ 	.word	0x00000082


	//----- nvinfo : EIATTR_KPARAM_INFO
	.align		4
.L_168:
        /*0008*/ 	.byte	0x04, 0x17
        /*000a*/ 	.short	(.L_170 - .L_169)
.L_169:
        /*000c*/ 	.word	0x00000000
        /*0010*/ 	.short	0x0000
        /*0012*/ 	.short	0x0000
        /*0014*/ 	.byte	0x00, 0xf0, 0x61, 0x10


	//----- nvinfo : EIATTR_SPARSE_MMA_MASK
	.align		4
.L_170:
        /*0018*/ 	.byte	0x03, 0x50
        /*001a*/ 	.short	0x0000


	//----- nvinfo : EIATTR_MAXREG_COUNT
	.align		4
        /*001c*/ 	.byte	0x03, 0x1b
        /*001e*/ 	.short	0x00ff


	//----- nvinfo : EIATTR_MERCURY_ISA_VERSION
	.align		4
        /*0020*/ 	.byte	0x03, 0x5f
        /*0022*/ 	.short	0x0101


	//----- nvinfo : EIATTR_VRC_CTA_INIT_COUNT
	.align		4
        /*0024*/ 	.byte	0x02, 0x4a
	.zero		1
	.zero		1


	//----- nvinfo : EIATTR_EXIT_INSTR_OFFSETS
	.align		4
        /*0028*/ 	.byte	0x04, 0x1c
        /*002a*/ 	.short	(.L_172 - .L_171)


	//   ....[0]....
.L_171:
        /*002c*/ 	.word	0x00000010


	//----- nvinfo : EIATTR_MAX_THREADS
	.align		4
.L_172:
        /*0030*/ 	.byte	0x04, 0x05
        /*0032*/ 	.short	(.L_174 - .L_173)
.L_173:
        /*0034*/ 	.word	0x00000100
        /*0038*/ 	.word	0x00000001
        /*003c*/ 	.word	0x00000001


	//----- nvinfo : EIATTR_CBANK_PARAM_SIZE
	.align		4
.L_174:
        /*0040*/ 	.byte	0x03, 0x19
        /*0042*/ 	.short	0x0418


	//----- nvinfo : EIATTR_PARAM_CBANK
	.align		4
        /*0044*/ 	.byte	0x04, 0x0a
        /*0046*/ 	.short	(.L_176 - .L_175)
	.align		4
.L_175:
        /*0048*/ 	.word	index@(.nv.constant0._ZN7cutlass13device_kernelIN5flash19enable_sm80_to_sm89INS1_16FlashAttnFwdSm80INS1_25CollectiveMainloopFwdSm80ILi8ELi1ELb1EN4cute5tupleIJNS5_1CILi128EEENS7_ILi96EEES8_EEELi128ENS_6half_tEfNS_4arch4Sm80ELb0ELb1ELb1ELb1ELb1ELb0ELb1ELb0EEENS1_21CollectiveEpilogueFwdINS6_IJS8_S8_S9_EEENS6_IJNS7_ILi1EEESH_SH_EEESB_SD_Li256ELb1ELb1ELb0ELb0EEENS1_19SingleTileSchedulerILb1ELb0ELb1ELi128EEEEEEEEEvNT_6ParamsE)
        /*004c*/ 	.short	0x0380
        /*004e*/ 	.short	0x0418


	//----- nvinfo : EIATTR_SW_WAR
	.align		4
.L_176:
        /*0050*/ 	.byte	0x04, 0x36
        /*0052*/ 	.short	(.L_178 - .L_177)
.L_177:
        /*0054*/ 	.word	0x00000008
.L_178:


//--------------------- .nv.info._ZN7cutlass13device_kernelIN5flash19enable_sm80_to_sm89INS1_16FlashAttnFwdSm80INS1_25CollectiveMainloopFwdSm80ILi8ELi1ELb1EN4cute5tupleIJNS5_1CILi128EEENS7_ILi96EEES8_EEELi128ENS_6half_tEfNS_4arch4Sm80ELb0ELb1ELb1ELb1ELb1ELb1ELb1ELb0EEENS1_21CollectiveEpilogueFwdINS6_IJS8_S8_S9_EEENS6_IJNS7_ILi1EEESH_SH_EEESB_SD_Li256ELb1ELb1ELb0ELb0EEENS1_19SingleTileSchedulerILb1ELb0ELb1ELi128EEEEEEEEEvNT_6ParamsE --------------------------
	.section	.nv.info._ZN7cutlass13device_kernelIN5flash19enable_sm80_to_sm89INS1_16FlashAttnFwdSm80INS1_25CollectiveMainloopFwdSm80ILi8ELi1ELb1EN4cute5tupleIJNS5_1CILi128EEENS7_ILi96EEES8_EEELi128ENS_6half_tEfNS_4arch4Sm80ELb0ELb1ELb1ELb1ELb1ELb1ELb1ELb0EEENS1_21CollectiveEpilogueFwdINS6_IJS8_S8_S9_EEENS6_IJNS7_ILi1EEESH_SH_EEESB_SD_Li256ELb1ELb1ELb0ELb0EEENS1_19SingleTileSchedulerILb1ELb0ELb1ELi128EEEEEEEEEvNT_6ParamsE,"",@"SHT_CUDA_INFO"
	.sectionflags	@""
	.align	4


	//----- nvinfo : EIATTR_CUDA_API_VERSION
	.align		4
        /*0000*/ 	.byte	0x04, 0x37
        /*0002*/ 	.short	(.L_180 - .L_179)
.L_179:
        /*0004*/ 	.word	0x00000082


	//----- nvinfo : EIATTR_KPARAM_INFO
	.align		4
.L_180:
        /*0008*/ 	.byte	0x04, 0x17
        /*000a*/ 	.short	(.L_182 - .L_181)
.L_181:
        /*000c*/ 	.word	0x00000000
        /*0010*/ 	.short	0x0000
        /*0012*/ 	.short	0x0000
        /*0014*/ 	.byte	0x00, 0xf0, 0x61, 0x10


	//----- nvinfo : EIATTR_SPARSE_MMA_MASK
	.align		4
.L_182:
        /*0018*/ 	.byte	0x03, 0x50
        /*001a*/ 	.short	0x0000


	//----- nvinfo : EIATTR_MAXREG_COUNT
	.align		4
        /*001c*/ 	.byte	0x03, 0x1b
        /*001e*/ 	.short	0x00ff


	//----- nvinfo : EIATTR_MERCURY_ISA_VERSION
	.align		4
        /*0020*/ 	.byte	0x03, 0x5f
        /*0022*/ 	.short	0x0101


	//----- nvinfo : EIATTR_VRC_CTA_INIT_COUNT
	.align		4
        /*0024*/ 	.byte	0x02, 0x4a
	.zero		1
	.zero		1


	//----- nvinfo : EIATTR_EXIT_INSTR_OFFSETS
	.align		4
        /*0028*/ 	.byte	0x04, 0x1c
        /*002a*/ 	.short	(.L_184 - .L_183)


	//   ....[0]....
.L_183:
        /*002c*/ 	.word	0x00000010


	//----- nvinfo : EIATTR_MAX_THREADS
	.align		4
.L_184:
        /*0030*/ 	.byte	0x04, 0x05
        /*0032*/ 	.short	(.L_186 - .L_185)
.L_185:
        /*0034*/ 	.word	0x00000100
        /*0038*/ 	.word	0x00000001
        /*003c*/ 	.word	0x00000001


	//----- nvinfo : EIATTR_CBANK_PARAM_SIZE
	.align		4
.L_186:
        /*0040*/ 	.byte	0x03, 0x19
        /*0042*/ 	.short	0x0418


	//----- nvinfo : EIATTR_PARAM_CBANK
	.align		4
        /*0044*/ 	.byte	0x04, 0x0a
        /*0046*/ 	.short	(.L_188 - .L_187)
	.align		4
.L_187:
        /*0048*/ 	.word	index@(.nv.constant0._ZN7cutlass13device_kernelIN5flash19enable_sm80_to_sm89INS1_16FlashAttnFwdSm80INS1_25CollectiveMainloopFwdSm80ILi8ELi1ELb1EN4cute5tupleIJNS5_1CILi128EEENS7_ILi96EEES8_EEELi128ENS_6half_tEfNS_4arch4Sm80ELb0ELb1ELb1ELb1ELb1ELb1ELb1ELb0EEENS1_21CollectiveEpilogueFwdINS6_IJS8_S8_S9_EEENS6_IJNS7_ILi1EEESH_SH_EEESB_SD_Li256ELb1ELb1ELb0ELb0EEENS1_19SingleTileSchedulerILb1ELb0ELb1ELi128EEEEEEEEEvNT_6ParamsE)
        /*004c*/ 	.short	0x0380
        /*004e*/ 	.short	0x0418


	//----- nvinfo : EIATTR_SW_WAR
	.align		4
.L_188:
        /*0050*/ 	.byte	0x04, 0x36
        /*0052*/ 	.short	(.L_190 - .L_189)
.L_189:
        /*0054*/ 	.word	0x00000008
.L_190:


//--------------------- .nv.info._ZN7cutlass13device_kernelIN5flash19enable_sm80_to_sm89INS1_16FlashAttnFwdSm80INS1_25CollectiveMainloopFwdSm80ILi8ELi1ELb1EN4cute5tupleIJNS5_1CILi128EEES8_S8_EEELi128ENS_6half_tEfNS_4arch4Sm80ELb1ELb0ELb1ELb0ELb1ELb0ELb1ELb0EEENS1_21CollectiveEpilogueFwdIS9_NS6_IJNS7_ILi1EEESF_SF_EEESA_SC_Li256ELb0ELb1ELb0ELb0EEENS1_30DynamicPersistentTileSchedulerILi256ELi256ELb0ELb1ELb0EEEEEEEEEvNT_6ParamsE --------------------------
	.section	.nv.info._ZN7cutlass13device_kernelIN5flash19enable_sm80_to_sm89INS1_16FlashAttnFwdSm80INS1_25CollectiveMainloopFwdSm80ILi8ELi1ELb1EN4cute5tupleIJNS5_1CILi128EEES8_S8_EEELi128ENS_6half_tEfNS_4arch4Sm80ELb1ELb0ELb1ELb0ELb1ELb0ELb1ELb0EEENS1_21CollectiveEpilogueFwdIS9_NS6_IJNS7_ILi1EEESF_SF_EEESA_SC_Li256ELb0ELb1ELb0ELb0EEENS1_30DynamicPersistentTileSchedulerILi256ELi256ELb0ELb1ELb0EEEEEEEEEvNT_6ParamsE,"",@"SHT_CUDA_INFO"
	.sectionflags	@""
	.align	4


	//----- nvinfo : EIATTR_CUDA_API_VERSION
	.align		4
        /*0000*/ 	.byte	0x04, 0x37
        /*0002*/ 	.short	(.L_192 - .L_191)
.L_191:
        /*0004*/ 	.word	0x00000082


	//----- nvinfo : EIATTR_KPARAM_INFO
	.align		4
.L_192:
        /*0008*/ 	.byte	0x04, 0x17
        /*000a*/ 	.short	(.L_194 - .L_193)
.L_193:
        /*000c*/ 	.word	0x00000000
        /*0010*/ 	.short	0x0000
        /*0012*/ 	.short	0x0000
        /*0014*/ 	.byte	0x00, 0xf0, 0xa1, 0x10


	//----- nvinfo : EIATTR_SPARSE_MMA_MASK
	.align		4
.L_194:
        /*0018*/ 	.byte	0x03, 0x50
        /*001a*/ 	.short	0x0000


	//----- nvinfo : EIATTR_MAXREG_COUNT
	.align		4
        /*001c*/ 	.byte	0x03, 0x1b
        /*001e*/ 	.short	0x00ff


	//----- nvinfo : EIATTR_MERCURY_ISA_VERSION
	.align		4
        /*0020*/ 	.byte	0x03, 0x5f
        /*0022*/ 	.short	0x0101


	//----- nvinfo : EIATTR_VRC_CTA_INIT_COUNT
	.align		4
        /*0024*/ 	.byte	0x02, 0x4a
	.zero		1
	.zero		1


	//----- nvinfo : EIATTR_EXIT_INSTR_OFFSETS
	.align		4
        /*0028*/ 	.byte	0x04, 0x1c
        /*002a*/ 	.short	(.L_196 - .L_195)


	//   ....[0]....
.L_195:
        /*002c*/ 	.word	0x00000010


	//----- nvinfo : EIATTR_MAX_THREADS
	.align		4
.L_196:
        /*0030*/ 	.byte	0x04, 0x05
        /*0032*/ 	.short	(.L_198 - .L_197)
.L_197:
        /*0034*/ 	.word	0x00000100
        /*0038*/ 	.word	0x00000001
        /*003c*/ 	.word	0x00000001


	//----- nvinfo : EIATTR_CBANK_PARAM_SIZE
	.align		4
.L_198:
        /*0040*/ 	.byte	0x03, 0x19
        /*0042*/ 	.short	0x0428


	//----- nvinfo : EIATTR_PARAM_CBANK
	.align		4
        /*0044*/ 	.byte	0x04, 0x0a
        /*0046*/ 	.short	(.L_200 - .L_199)
	.align		4
.L_199:
        /*0048*/ 	.word	index@(.nv.constant0._ZN7cutlass13device_kernelIN5flash19enable_sm80_to_sm89INS1_16FlashAttnFwdSm80INS1_25CollectiveMainloopFwdSm80ILi8ELi1ELb1EN4cute5tupleIJNS5_1CILi128EEES8_S8_EEELi128ENS_6half_tEfNS_4arch4Sm80ELb1ELb0ELb1ELb0ELb1ELb0ELb1ELb0EEENS1_21CollectiveEpilogueFwdIS9_NS6_IJNS7_ILi1EEESF_SF_EEESA_SC_Li256ELb0ELb1ELb0ELb0EEENS1_30DynamicPersistentTileSchedulerILi256ELi256ELb0ELb1ELb0EEEEEEEEEvNT_6ParamsE)
        /*004c*/ 	.short	0x0380
        /*004e*/ 	.short	0x0428


	//----- nvinfo : EIATTR_SW_WAR
	.align		4
.L_200:
        /*0050*/ 	.byte	0x04, 0x36
        /*0052*/ 	.short	(.L_202 - .L_201)
.L_201:
        /*0054*/ 	.word	0x00000008
.L_202:


//--------------------- .nv.info._ZN7cutlass13device_kernelIN5flash19enable_sm80_to_sm89INS1_16FlashAttnFwdSm80INS1_25CollectiveMainloopFwdSm80ILi8ELi1ELb1EN4cute5tupleIJNS5_1CILi128EEES8_S8_EEELi128ENS_6half_tEfNS_4arch4Sm80ELb1ELb0ELb1ELb1ELb1ELb0ELb1ELb0EEENS1_21CollectiveEpilogueFwdIS9_NS6_IJNS7_ILi1EEESF_SF_EEESA_SC_Li256ELb1ELb1ELb0ELb0EEENS1_19SingleTileSchedulerILb1ELb0ELb1ELi128EEEEEEEEEvNT_6ParamsE --------------------------
	.section	.nv.info._ZN7cutlass13device_kernelIN5flash19enable_sm80_to_sm89INS1_16FlashAttnFwdSm80INS1_25CollectiveMainloopFwdSm80ILi8ELi1ELb1EN4cute5tupleIJNS5_1CILi128EEES8_S8_EEELi128ENS_6half_tEfNS_4arch4Sm80ELb1ELb0ELb1ELb1ELb1ELb0ELb1ELb0EEENS1_21CollectiveEpilogueFwdIS9_NS6_IJNS7_ILi1EEESF_SF_EEESA_SC_Li256ELb1ELb1ELb0ELb0EEENS1_19SingleTileSchedulerILb1ELb0ELb1ELi128EEEEEEEEEvNT_6ParamsE,"",@"SHT_CUDA_INFO"
	.sectionflags	@""
	.align	4


	//----- nvinfo : EIATTR_CUDA_API_VERSION
	.align		4
        /*0000*/ 	.byte	0x04, 0x37
        /*0002*/ 	.short	(.L_204 - .L_203)
.L_203:
        /*0004*/ 	.word	0x00000082


	//----- nvinfo : EIATTR_KPARAM_INFO
	.align		4
.L_204:
        /*0008*/ 	.byte	0x04, 0x17
        /*000a*/ 	.short	(.L_206 - .L_205)
.L_205:
        /*000c*/ 	.word	0x00000000
        /*0010*/ 	.short	0x0000
        /*0012*/ 	.short	0x0000
        /*0014*/ 	.byte	0x00, 0xf0, 0x61, 0x10


	//----- nvinfo : EIATTR_SPARSE_MMA_MASK
	.align		4
.L_206:
        /*0018*/ 	.byte	0x03, 0x50
        /*001a*/ 	.short	0x0000


	//----- nvinfo : EIATTR_MAXREG_COUNT
	.align		4
        /*001c*/ 	.byte	0x03, 0x1b
        /*001e*/ 	.short	0x00ff


	//----- nvinfo : EIATTR_MERCURY_ISA_VERSION
	.align		4
        /*0020*/ 	.byte	0x03, 0x5f
        /*0022*/ 	.short	0x0101


	//----- nvinfo : EIATTR_VRC_CTA_INIT_COUNT
	.align		4
        /*0024*/ 	.byte	0x02, 0x4a
	.zero		1
	.zero		1


	//----- nvinfo : EIATTR_EXIT_INSTR_OFFSETS
	.align		4
        /*0028*/ 	.byte	0x04, 0x1c
        /*002a*/ 	.short	(.L_208 - .L_207)


	//   ....[0]....
.L_207:
        /*002c*/ 	.word	0x00000010


	//----- nvinfo : EIATTR_MAX_THREADS
	.align		4
.L_208:
        /*0030*/ 	.byte	0x04, 0x05
        /*0032*/ 	.short	(.L_210 - .L_209)
.L_209:
        /*0034*/ 	.word	0x00000100
        /*0038*/ 	.word	0x00000001
        /*003c*/ 	.word	0x00000001


	//----- nvinfo : EIATTR_CBANK_PARAM_SIZE
	.align		4
.L_210:
        /*0040*/ 	.byte	0x03, 0x19
        /*0042*/ 	.short	0x0418


	//----- nvinfo : EIATTR_PARAM_CBANK
	.align		4
        /*0044*/ 	.byte	0x04, 0x0a
        /*0046*/ 	.short	(.L_212 - .L_211)
	.align		4
.L_211:
        /*0048*/ 	.word	index@(.nv.constant0._ZN7cutlass13device_kernelIN5flash19enable_sm80_to_sm89INS1_16FlashAttnFwdSm80INS1_25CollectiveMainloopFwdSm80ILi8ELi1ELb1EN4cute5tupleIJNS5_1CILi128EEES8_S8_EEELi128ENS_6half_tEfNS_4arch4Sm80ELb1ELb0ELb1ELb1ELb1ELb0ELb1ELb0EEENS1_21CollectiveEpilogueFwdIS9_NS6_IJNS7_ILi1EEESF_SF_EEESA_SC_Li256ELb1ELb1ELb0ELb0EEENS1_19SingleTileSchedulerILb1ELb0ELb1ELi128EEEEEEEEEvNT_6ParamsE)
        /*004c*/ 	.short	0x0380
        /*004e*/ 	.short	0x0418


	//----- nvinfo : EIATTR_SW_WAR
	.align		4
.L_212:
        /*0050*/ 	.byte	0x04, 0x36
        /*0052*/ 	.short	(.L_214 - .L_213)
.L_213:
        /*0054*/ 	.word	0x00000008
.L_214:


//--------------------- .nv.info._ZN7cutlass13device_kernelIN5flash19enable_sm80_to_sm89INS1_16FlashAttnFwdSm80INS1_25CollectiveMainloopFwdSm80ILi8ELi1ELb1EN4cute5tupleIJNS5_1CILi128EEES8_S8_EEELi128ENS_6half_tEfNS_4arch4Sm80ELb1ELb0ELb1ELb1ELb1ELb1ELb1ELb0EEENS1_21CollectiveEpilogueFwdIS9_NS6_IJNS7_ILi1EEESF_SF_EEESA_SC_Li256ELb1ELb1ELb0ELb0EEENS1_19SingleTileSchedulerILb1ELb0ELb1ELi128EEEEEEEEEvNT_6ParamsE --------------------------
	.section	.nv.info._ZN7cutlass13device_kernelIN5flash19enable_sm80_to_sm89INS1_16FlashAttnFwdSm80INS1_25CollectiveMainloopFwdSm80ILi8ELi1ELb1EN4cute5tupleIJNS5_1CILi128EEES8_S8_EEELi128ENS_6half_tEfNS_4arch4Sm80ELb1ELb0ELb1ELb1ELb1ELb1ELb1ELb0EEENS1_21CollectiveEpilogueFwdIS9_NS6_IJNS7_ILi1EEESF_SF_EEESA_SC_Li256ELb1ELb1ELb0ELb0EEENS1_19SingleTileSchedulerILb1ELb0ELb1ELi128EEEEEEEEEvNT_6ParamsE,"",@"SHT_CUDA_INFO"
	.sectionflags	@""
	.align	4


	//----- nvinfo : EIATTR_CUDA_API_VERSION
	.align		4
        /*0000*/ 	.byte	0x04, 0x37
        /*0002*/ 	.short	(.L_216 - .L_215)
.L_215:
        /*0004*/ 	.word	0x00000082


	//----- nvinfo : EIATTR_KPARAM_INFO
	.align		4
.L_216:
        /*0008*/ 	.byte	0x04, 0x17
        /*000a*/ 	.short	(.L_218 - .L_217)
.L_217:
        /*000c*/ 	.word	0x00000000
        /*0010*/ 	.short	0x0000
        /*0012*/ 	.short	0x0000
        /*0014*/ 	.byte	0x00, 0xf0, 0x61, 0x10


	//----- nvinfo : EIATTR_SPARSE_MMA_MASK
	.align		4
.L_218:
        /*0018*/ 	.byte	0x03, 0x50
        /*001a*/ 	.short	0x0000


	//----- nvinfo : EIATTR_MAXREG_COUNT
	.align		4
        /*001c*/ 	.byte	0x03, 0x1b
        /*001e*/ 	.short	0x00ff


	//----- nvinfo : EIATTR_MERCURY_ISA_VERSION
	.align		4
        /*0020*/ 	.byte	0x03, 0x5f
        /*0022*/ 	.short	0x0101


	//----- nvinfo : EIATTR_VRC_CTA_INIT_COUNT
	.align		4
        /*0024*/ 	.byte	0x02, 0x4a
	.zero		1
	.zero		1


	//----- nvinfo : EIATTR_EXIT_INSTR_OFFSETS
	.align		4
        /*0028*/ 	.byte	0x04, 0x1c
        /*002a*/ 	.short	(.L_220 - .L_219)


	//   ....[0]....
.L_219:
        /*002c*/ 	.word	0x00000010


	//----- nvinfo : EIATTR_MAX_THREADS
	.align		4
.L_220:
        /*0030*/ 	.byte	0x04, 0x05
        /*0032*/ 	.short	(.L_222 - .L_221)
.L_221:
        /*0034*/ 	.word	0x00000100
        /*0038*/ 	.word	0x00000001
        /*003c*/ 	.word	0x00000001


	//----- nvinfo : EIATTR_CBANK_PARAM_SIZE
	.align		4
.L_222:
        /*0040*/ 	.byte	0x03, 0x19
        /*0042*/ 	.short	0x0418


	//----- nvinfo : EIATTR_PARAM_CBANK
	.align		4
        /*0044*/ 	.byte	0x04, 0x0a
        /*0046*/ 	.short	(.L_224 - .L_223)
	.align		4
.L_223:
        /*0048*/ 	.word	index@(.nv.constant0._ZN7cutlass13device_kernelIN5flash19enable_sm80_to_sm89INS1_16FlashAttnFwdSm80INS1_25CollectiveMainloopFwdSm80ILi8ELi1ELb1EN4cute5tupleIJNS5_1CILi128EEES8_S8_EEELi128ENS_6half_tEfNS_4arch4Sm80ELb1ELb0ELb1ELb1ELb1ELb1ELb1ELb0EEENS1_21CollectiveEpilogueFwdIS9_NS6_IJNS7_ILi1EEESF_SF_EEESA_SC_Li256ELb1ELb1ELb0ELb0EEENS1_19SingleTileSchedulerILb1ELb0ELb1ELi128EEEEEEEEEvNT_6ParamsE)
        /*004c*/ 	.short	0x0380
        /*004e*/ 	.short	0x0418


	//----- nvinfo : EIATTR_SW_WAR
	.align		4
.L_224:
        /*0050*/ 	.byte	0x04, 0x36
        /*0052*/ 	.short	(.L_226 - .L_225)
.L_225:
        /*0054*/ 	.word	0x00000008
.L_226:


//--------------------- .nv.info._ZN7cutlass13device_kernelIN5flash19enable_sm80_to_sm89INS1_16FlashAttnFwdSm80INS1_25CollectiveMainloopFwdSm80ILi4ELi1ELb0EN4cute5tupleIJNS5_1CILi128EEENS7_ILi64EEES8_EEELi128ENS_6half_tEfNS_4arch4Sm80ELb0ELb0ELb1ELb0ELb1ELb0ELb1ELb0EEENS1_21CollectiveEpilogueFwdINS6_IJS8_S8_S9_EEENS6_IJNS7_ILi1EEESH_SH_EEESB_SD_Li128ELb0ELb1ELb0ELb0EEENS1_19SingleTileSchedulerILb0ELb0ELb1ELi128EEEEEEEEEvNT_6ParamsE --------------------------
	.section	.nv.info._ZN7cutlass13device_kernelIN5flash19enable_sm80_to_sm89INS1_16FlashAttnFwdSm80INS1_25CollectiveMainloopFwdSm80ILi4ELi1ELb0EN4cute5tupleIJNS5_1CILi128EEENS7_ILi64EEES8_EEELi128ENS_6half_tEfNS_4arch4Sm80ELb0ELb0ELb1ELb0ELb1ELb0ELb1ELb0EEENS1_21CollectiveEpilogueFwdINS6_IJS8_S8_S9_EEENS6_IJNS7_ILi1EEESH_SH_EEESB_SD_Li128ELb0ELb1ELb0ELb0EEENS1_19SingleTileSchedulerILb0ELb0ELb1ELi128EEEEEEEEEvNT_6ParamsE,"",@"SHT_CUDA_INFO"
	.sectionflags	@""
	.align	4


	//----- nvinfo : EIATTR_CUDA_API_VERSION
	.align		4
        /*0000*/ 	.byte	0x04, 0x37
        /*0002*/ 	.short	(.L_228 - .L_227)
.L_227:
        /*0004*/ 	.word	0x00000082


	//----- nvinfo : EIATTR_KPARAM_INFO
	.align		4
.L_228:
        /*0008*/ 	.byte	0x04, 0x17
        /*000a*/ 	.short	(.L_230 - .L_229)
.L_229:
        /*000c*/ 	.word	0x00000000
        /*0010*/ 	.short	0x0000
        /*0012*/ 	.short	0x0000
        /*0014*/ 	.byte	0x00, 0xf0, 0x61, 0x10


	//----- nvinfo : EIATTR_SPARSE_MMA_MASK
	.align		4
.L_230:
        /*0018*/ 	.byte	0x03, 0x50
        /*001a*/ 	.short	0x0000


	//----- nvinfo : EIATTR_MAXREG_COUNT
	.align		4
        /*001c*/ 	.byte	0x03, 0x1b
        /*001e*/ 	.short	0x00ff


	//----- nvinfo : EIATTR_MERCURY_ISA_VERSION
	.align		4
        /*0020*/ 	.byte	0x03, 0x5f
        /*0022*/ 	.short	0x0101


	//----- nvinfo : EIATTR_VRC_CTA_INIT_COUNT
	.align		4
        /*0024*/ 	.byte	0x02, 0x4a
	.zero		1
	.zero		1


	//----- nvinfo : EIATTR_EXIT_INSTR_OFFSETS
	.align		4
        /*0028*/ 	.byte	0x04, 0x1c
        /*002a*/ 	.short	(.L_232 - .L_231)


	//   ....[0]....
.L_231:
        /*002c*/ 	.word	0x00000010


	//----- nvinfo : EIATTR_MAX_THREADS
	.align		4
.L_232:
        /*0030*/ 	.byte	0x04, 0x05
        /*0032*/ 	.short	(.L_234 - .L_233)
.L_233:
        /*0034*/ 	.word	0x00000080
        /*0038*/ 	.word	0x00000001
        /*003c*/ 	.word	0x00000001


	//----- nvinfo : EIATTR_CBANK_PARAM_SIZE
	.align		4
.L_234:
        /*0040*/ 	.byte	0x03, 0x19
        /*0042*/ 	.short	0x0418


	//----- nvinfo : EIATTR_PARAM_CBANK
	.align		4
        /*0044*/ 	.byte	0x04, 0x0a
        /*0046*/ 	.short	(.L_236 - .L_235)
	.align		4
.L_235:
        /*0048*/ 	.word	index@(.nv.constant0._ZN7cutlass13device_kernelIN5flash19enable_sm80_to_sm89INS1_16FlashAttnFwdSm80INS1_25CollectiveMainloopFwdSm80ILi4ELi1ELb0EN4cute5tupleIJNS5_1CILi128EEENS7_ILi64EEES8_EEELi128ENS_6half_tEfNS_4arch4Sm80ELb0ELb0ELb1ELb0ELb1ELb0ELb1ELb0EEENS1_21CollectiveEpilogueFwdINS6_IJS8_S8_S9_EEENS6_IJNS7_ILi1EEESH_SH_EEESB_SD_Li128ELb0ELb1ELb0ELb0EEENS1_19SingleTileSchedulerILb0ELb0ELb1ELi128EEEEEEEEEvNT_6ParamsE)
        /*004c*/ 	.short	0x0380
        /*004e*/ 	.short	0x0418


	//----- nvinfo : EIATTR_SW_WAR
	.align		4
.L_236:
        /*0050*/ 	.byte	0x04, 0x36
        /*0052*/ 	.short	(.L_238 - .L_237)
.L_237:
        /*0054*/ 	.word	0x00000008
.L_238:


//--------------------- .nv.info._ZN7cutlass13device_kernelIN5flash19enable_sm80_to_sm89INS1_16FlashAttnFwdSm80INS1_25CollectiveMainloopFwdSm80ILi4ELi1ELb0EN4cute5tupleIJNS5_1CILi128EEENS7_ILi64EEES8_EEELi128ENS_6half_tEfNS_4arch4Sm80ELb0ELb0ELb1ELb1ELb1ELb0ELb1ELb0EEENS1_21CollectiveEpilogueFwdINS6_IJS8_S8_S9_EEENS6_IJNS7_ILi1EEESH_SH_EEESB_SD_Li128ELb1ELb1ELb0ELb0EEENS1_19SingleTileSchedulerILb1ELb0ELb1ELi128EEEEEEEEEvNT_6ParamsE --------------------------
	.section	.nv.info._ZN7cutlass13device_kernelIN5flash19enable_sm80_to_sm89INS1_16FlashAttnFwdSm80INS1_25CollectiveMainloopFwdSm80ILi4ELi1ELb0EN4cute5tupleIJNS5_1CILi128EEENS7_ILi64EEES8_EEELi128ENS_6half_tEfNS_4arch4Sm80ELb0ELb0ELb1ELb1ELb1ELb0ELb1ELb0EEENS1_21CollectiveEpilogueFwdINS6_IJS8_S8_S9_EEENS6_IJNS7_ILi1EEESH_SH_EEESB_SD_Li128ELb1ELb1ELb0ELb0EEENS1_19SingleTileSchedulerILb1ELb0ELb1ELi128EEEEEEEEEvNT_6ParamsE,"",@"SHT_CUDA_INFO"
	.sectionflags	@""
	.align	4


	//----- nvinfo : EIATTR_CUDA_API_VERSION
	.align		4
        /*0000*/ 	.byte	0x04, 0x37
        /*0002*/ 	.short	(.L_240 - .L_239)
.L_239:
        /*0004*/ 	.word	0x00000082


	//----- nvinfo : EIATTR_KPARAM_INFO
	.align		4
.L_240:
        /*0008*/ 	.byte	0x04, 0x17
        /*000a*/ 	.short	(.L_242 - .L_241)
.L_241:
        /*000c*/ 	.word	0x00000000
        /*0010*/ 	.short	0x0000
        /*0012*/ 	.short	0x0000
        /*0014*/ 	.byte	0x00, 0xf0, 0x61, 0x10


	//----- nvinfo : EIATTR_SPARSE_MMA_MASK
	.align		4
.L_242:
        /*0018*/ 	.byte	0x03, 0x50
        /*001a*/ 	.short	0x0000


	//----- nvinfo : EIATTR_MAXREG_COUNT
	.align		4
        /*001c*/ 	.byte	0x03, 0x1b
        /*001e*/ 	.short	0x00ff


	//----- nvinfo : EIATTR_MERCURY_ISA_VERSION
	.align		4
        /*0020*/ 	.byte	0x03, 0x5f
        /*0022*/ 	.short	0x0101


	//----- nvinfo : EIATTR_VRC_CTA_INIT_COUNT
	.align		4
        /*0024*/ 	.byte	0x02, 0x4a
	.zero		1
	.zero		1


	//----- nvinfo : EIATTR_EXIT_INSTR_OFFSETS
	.align		4
        /*0028*/ 	.byte	0x04, 0x1c
        /*002a*/ 	.short	(.L_244 - .L_243)


	//   ....[0]....
.L_243:
        /*002c*/ 	.word	0x00000010


	//----- nvinfo : EIATTR_MAX_THREADS
	.align		4
.L_244:
        /*0030*/ 	.byte	0x04, 0x05
        /*0032*/ 	.short	(.L_246 - .L_245)
.L_245:
        /*0034*/ 	.word	0x00000080
        /*0038*/ 	.word	0x00000001
        /*003c*/ 	.word	0x00000001


	//----- nvinfo : EIATTR_CBANK_PARAM_SIZE
	.align		4
.L_246:
        /*0040*/ 	.byte	0x03, 0x19
        /*0042*/ 	.short	0x0418


	//----- nvinfo : EIATTR_PARAM_CBANK
	.align		4
        /*0044*/ 	.byte	0x04, 0x0a
        /*0046*/ 	.short	(.L_248 - .L_247)
	.align		4
.L_247:
        /*0048*/ 	.word	index@(.nv.constant0._ZN7cutlass13device_kernelIN5flash19enable_sm80_to_sm89INS1_16FlashAttnFwdSm80INS1_25CollectiveMainloopFwdSm80ILi4ELi1ELb0EN4cute5tupleIJNS5_1CILi128EEENS7_ILi64EEES8_EEELi128ENS_6half_tEfNS_4arch4Sm80ELb0ELb0ELb1ELb1ELb1ELb0ELb1ELb0EEENS1_21CollectiveEpilogueFwdINS6_IJS8_S8_S9_EEENS6_IJNS7_ILi1EEESH_SH_EEESB_SD_Li128ELb1ELb1ELb0ELb0EEENS1_19SingleTileSchedulerILb1ELb0ELb1ELi128EEEEEEEEEvNT_6ParamsE)
        /*004c*/ 	.short	0x0380
        /*004e*/ 	.short	0x0418


	//----- nvinfo : EIATTR_SW_WAR
	.align		4
.L_248:
        /*0050*/ 	.byte	0x04, 0x36
        /*0052*/ 	.short	(.L_250 - .L_249)
.L_249:
        /*0054*/ 	.word	0x00000008
.L_250:


//--------------------- .nv.info._ZN7cutlass13device_kernelIN5flash19enable_sm80_to_sm89INS1_16FlashAttnFwdSm80INS1_25CollectiveMainloopFwdSm80ILi4ELi1ELb0EN4cute5tupleIJNS5_1CILi128EEENS7_ILi64EEES8_EEELi128ENS_6half_tEfNS_4arch4Sm80ELb0ELb0ELb1ELb1ELb1ELb1ELb1ELb0EEENS1_21CollectiveEpilogueFwdINS6_IJS8_S8_S9_EEENS6_IJNS7_ILi1EEESH_SH_EEESB_SD_Li128ELb1ELb1ELb0ELb0EEENS1_19SingleTileSchedulerILb1ELb0ELb1ELi128EEEEEEEEEvNT_6ParamsE --------------------------
	.section	.nv.info._ZN7cutlass13device_kernelIN5flash19enable_sm80_to_sm89INS1_16FlashAttnFwdSm80INS1_25CollectiveMainloopFwdSm80ILi4ELi1ELb0EN4cute5tupleIJNS5_1CILi128EEENS7_ILi64EEES8_EEELi128ENS_6half_tEfNS_4arch4Sm80ELb0ELb0ELb1ELb1ELb1ELb1ELb1ELb0EEENS1_21CollectiveEpilogueFwdINS6_IJS8_S8_S9_EEENS6_IJNS7_ILi1EEESH_SH_EEESB_SD_Li128ELb1ELb1ELb0ELb0EEENS1_19SingleTileSchedulerILb1ELb0ELb1ELi128EEEEEEEEEvNT_6ParamsE,"",@"SHT_CUDA_INFO"
	.sectionflags	@""
	.align	4


	//----- nvinfo : EIATTR_CUDA_API_VERSION
	.align		4
        /*0000*/ 	.byte	0x04, 0x37
        /*0002*/ 	.short	(.L_252 - .L_251)
.L_251:
        /*0004*/ 	.word	0x00000082


	//----- nvinfo : EIATTR_KPARAM_INFO
	.align		4
.L_252:
        /*0008*/ 	.byte	0x04, 0x17
        /*000a*/ 	.short	(.L_254 - .L_253)
.L_253:
        /*000c*/ 	.word	0x00000000
        /*0010*/ 	.short	0x0000
        /*0012*/ 	.short	0x0000
        /*0014*/ 	.byte	0x00, 0xf0, 0x61, 0x10


	//----- nvinfo : EIATTR_SPARSE_MMA_MASK
	.align		4
.L_254:
        /*0018*/ 	.byte	0x03, 0x50
        /*001a*/ 	.short	0x0000


	//----- nvinfo : EIATTR_MAXREG_COUNT
	.align		4
        /*001c*/ 	.byte	0x03, 0x1b
        /*001e*/ 	.short	0x00ff


	//----- nvinfo : EIATTR_MERCURY_ISA_VERSION
	.align		4
        /*0020*/ 	.byte	0x03, 0x5f
        /*0022*/ 	.short	0x0101


	//----- nvinfo : EIATTR_VRC_CTA_INIT_COUNT
	.align		4
        /*0024*/ 	.byte	0x02, 0x4a
	.zero		1
	.zero		1


	//----- nvinfo : EIATTR_EXIT_INSTR_OFFSETS
	.align		4
        /*0028*/ 	.byte	0x04, 0x1c
        /*002a*/ 	.short	(.L_256 - .L_255)


	//   ....[0]....
.L_255:
        /*002c*/ 	.word	0x00000010


	//----- nvinfo : EIATTR_MAX_THREADS
	.align		4
.L_256:
        /*0030*/ 	.byte	0x04, 0x05
        /*0032*/ 	.short	(.L_258 - .L_257)
.L_257:
        /*0034*/ 	.word	0x00000080
        /*0038*/ 	.word	0x00000001
        /*003c*/ 	.word	0x00000001


	//----- nvinfo : EIATTR_CBANK_PARAM_SIZE
	.align		4
.L_258:
        /*0040*/ 	.byte	0x03, 0x19
        /*0042*/ 	.short	0x0418


	//----- nvinfo : EIATTR_PARAM_CBANK
	.align		4
        /*0044*/ 	.byte	0x04, 0x0a
        /*0046*/ 	.short	(.L_260 - .L_259)
	.align		4
.L_259:
        /*0048*/ 	.word	index@(.nv.constant0._ZN7cutlass13device_kernelIN5flash19enable_sm80_to_sm89INS1_16FlashAttnFwdSm80INS1_25CollectiveMainloopFwdSm80ILi4ELi1ELb0EN4cute5tupleIJNS5_1CILi128EEENS7_ILi64EEES8_EEELi128ENS_6half_tEfNS_4arch4Sm80ELb0ELb0ELb1ELb1ELb1ELb1ELb1ELb0EEENS1_21CollectiveEpilogueFwdINS6_IJS8_S8_S9_EEENS6_IJNS7_ILi1EEESH_SH_EEESB_SD_Li128ELb1ELb1ELb0ELb0EEENS1_19SingleTileSchedulerILb1ELb0ELb1ELi128EEEEEEEEEvNT_6ParamsE)
        /*004c*/ 	.short	0x0380
        /*004e*/ 	.short	0x0418


	//----- nvinfo : EIATTR_SW_WAR
	.align		4
.L_260:
        /*0050*/ 	.byte	0x04, 0x36
        /*0052*/ 	.short	(.L_262 - .L_261)
.L_261:
        /*0054*/ 	.word	0x00000008
.L_262:


//--------------------- .nv.info._ZN7cutlass13device_kernelIN5flash19enable_sm80_to_sm89INS1_16FlashAttnFwdSm80INS1_25CollectiveMainloopFwdSm80ILi4ELi1ELb0EN4cute5tupleIJNS5_1CILi128EEENS7_ILi48EEES8_EEELi128ENS_6half_tEfNS_4arch4Sm80ELb0ELb1ELb1ELb0ELb1ELb0ELb1ELb0EEENS1_21CollectiveEpilogueFwdINS6_IJS8_S8_S9_EEENS6_IJNS7_ILi1EEESH_SH_EEESB_SD_Li128ELb0ELb1ELb0ELb0EEENS1_19SingleTileSchedulerILb0ELb0ELb1ELi128EEEEEEEEEvNT_6ParamsE --------------------------
	.section	.nv.info._ZN7cutlass13device_kernelIN5flash19enable_sm80_to_sm89INS1_16FlashAttnFwdSm80INS1_25CollectiveMainloopFwdSm80ILi4ELi1ELb0EN4cute5tupleIJNS5_1CILi128EEENS7_ILi48EEES8_EEELi128ENS_6half_tEfNS_4arch4Sm80ELb0ELb1ELb1ELb0ELb1ELb0ELb1ELb0EEENS1_21CollectiveEpilogueFwdINS6_IJS8_S8_S9_EEENS6_IJNS7_ILi1EEESH_SH_EEESB_SD_Li128ELb0ELb1ELb0ELb0EEENS1_19SingleTileSchedulerILb0ELb0ELb1ELi128EEEEEEEEEvNT_6ParamsE,"",@"SHT_CUDA_INFO"
	.sectionflags	@""
	.align	4


	//----- nvinfo : EIATTR_CUDA_API_VERSION
	.align		4
        /*0000*/ 	.byte	0x04, 0x37
        /*0002*/ 	.short	(.L_264 - .L_263)
.L_263:
        /*0004*/ 	.word	0x00000082


	//----- nvinfo : EIATTR_KPARAM_INFO
	.align		4
.L_264:
        /*0008*/ 	.byte	0x04, 0x17
        /*000a*/ 	.short	(.L_266 - .L_265)
.L_265:
        /*000c*/ 	.word	0x00000000
        /*0010*/ 	.short	0x0000
        /*0012*/ 	.short	0x0000
        /*0014*/ 	.byte	0x00, 0xf0, 0x61, 0x10


	//----- nvinfo : EIATTR_SPARSE_MMA_MASK
	.align		4
.L_266:
        /*0018*/ 	.byte	0x03, 0x50
        /*001a*/ 	.short	0x0000


	//----- nvinfo : EIATTR_MAXREG_COUNT
	.align		4
        /*001c*/ 	.byte	0x03, 0x1b
        /*001e*/ 	.short	0x00ff


	//----- nvinfo : EIATTR_MERCURY_ISA_VERSION
	.align		4
        /*0020*/ 	.byte	0x03, 0x5f
        /*0022*/ 	.short	0x0101


	//----- nvinfo : EIATTR_VRC_CTA_INIT_COUNT
	.align		4
        /*0024*/ 	.byte	0x02, 0x4a
	.zero		1
	.zero		1


	//----- nvinfo : EIATTR_EXIT_INSTR_OFFSETS
	.align		4
        /*0028*/ 	.byte	0x04, 0x1c
        /*002a*/ 	.short	(.L_268 - .L_267)


	//   ....[0]....
.L_267:
        /*002c*/ 	.word	0x00000010


	//----- nvinfo : EIATTR_MAX_THREADS
	.align		4
.L_268:
        /*0030*/ 	.byte	0x04, 0x05
        /*0032*/ 	.short	(.L_270 - .L_269)
.L_269:
        /*0034*/ 	.word	0x00000080
        /*0038*/ 	.word	0x00000001
        /*003c*/ 	.word	0x00000001


	//----- nvinfo : EIATTR_CBANK_PARAM_SIZE
	.align		4
.L_270:
        /*0040*/ 	.byte	0x03, 0x19
        /*0042*/ 	.short	0x0418


	//----- nvinfo : EIATTR_PARAM_CBANK
	.align		4
        /*0044*/ 	.byte	0x04, 0x0a
        /*0046*/ 	.short	(.L_272 - .L_271)
	.align		4
.L_271:
        /*0048*/ 	.word	index@(.nv.constant0._ZN7cutlass13device_kernelIN5flash19enable_sm80_to_sm89INS1_16FlashAttnFwdSm80INS1_25CollectiveMainloopFwdSm80ILi4ELi1ELb0EN4cute5tupleIJNS5_1CILi128EEENS7_ILi48EEES8_EEELi128ENS_6half_tEfNS_4arch4Sm80ELb0ELb1ELb1ELb0ELb1ELb0ELb1ELb0EEENS1_21CollectiveEpilogueFwdINS6_IJS8_S8_S9_EEENS6_IJNS7_ILi1EEESH_SH_EEESB_SD_Li128ELb0ELb1ELb0ELb0EEENS1_19SingleTileSchedulerILb0ELb0ELb1ELi128EEEEEEEEEvNT_6ParamsE)
        /*004c*/ 	.short	0x0380
        /*004e*/ 	.short	0x0418


	//----- nvinfo : EIATTR_SW_WAR
	.align		4
.L_272:
        /*0050*/ 	.byte	0x04, 0x36
        /*0052*/ 	.short	(.L_274 - .L_273)
.L_273:
        /*0054*/ 	.word	0x00000008
.L_274:


//--------------------- .nv.info._ZN7cutlass13device_kernelIN5flash19enable_sm80_to_sm89INS1_16FlashAttnFwdSm80INS1_25CollectiveMainloopFwdSm80ILi4ELi1ELb0EN4cute5tupleIJNS5_1CILi128EEENS7_ILi48EEES8_EEELi128ENS_6half_tEfNS_4arch4Sm80ELb0ELb1ELb1ELb1ELb1ELb0ELb1ELb0EEENS1_21CollectiveEpilogueFwdINS6_IJS8_S8_S9_EEENS6_IJNS7_ILi1EEESH_SH_EEESB_SD_Li128ELb1ELb1ELb0ELb0EEENS1_19SingleTileSchedulerILb1ELb0ELb1ELi128EEEEEEEEEvNT_6ParamsE --------------------------
	.section	.nv.info._ZN7cutlass13device_kernelIN5flash19enable_sm80_to_sm89INS1_16FlashAttnFwdSm80INS1_25CollectiveMainloopFwdSm80ILi4ELi1ELb0EN4cute5tupleIJNS5_1CILi128EEENS7_ILi48EEES8_EEELi128ENS_6half_tEfNS_4arch4Sm80ELb0ELb1ELb1ELb1ELb1ELb0ELb1ELb0EEENS1_21CollectiveEpilogueFwdINS6_IJS8_S8_S9_EEENS6_IJNS7_ILi1EEESH_SH_EEESB_SD_Li128ELb1ELb1ELb0ELb0EEENS1_19SingleTileSchedulerILb1ELb0ELb1ELi128EEEEEEEEEvNT_6ParamsE,"",@"SHT_CUDA_INFO"
	.sectionflags	@""
	.align	4


	//----- nvinfo : EIATTR_CUDA_API_VERSION
	.align		4
        /*0000*/ 	.byte	0x04, 0x37
        /*0002*/ 	.short	(.L_276 - .L_275)
.L_275:
        /*0004*/ 	.word	0x00000082


	//----- nvinfo : EIATTR_KPARAM_INFO
	.align		4
.L_276:
        /*0008*/ 	.byte	0x04, 0x17
        /*000a*/ 	.short	(.L_278 - .L_277)
.L_277:
        /*000c*/ 	.word	0x00000000
        /*0010*/ 	.short	0x0000
        /*0012*/ 	.short	0x0000
        /*0014*/ 	.byte	0x00, 0xf0, 0x61, 0x10


	//----- nvinfo : EIATTR_SPARSE_MMA_MASK
	.align		4
.L_278:
        /*0018*/ 	.byte	0x03, 0x50
        /*001a*/ 	.short	0x0000


	//----- nvinfo : EIATTR_MAXREG_COUNT
	.align		4
        /*001c*/ 	.byte	0x03, 0x1b
        /*001e*/ 	.short	0x00ff


	//----- nvinfo : EIATTR_MERCURY_ISA_VERSION
	.align		4
        /*0020*/ 	.byte	0x03, 0x5f
        /*0022*/ 	.short	0x0101


	//----- nvinfo : EIATTR_VRC_CTA_INIT_COUNT
	.align		4
        /*0024*/ 	.byte	0x02, 0x4a
	.zero		1
	.zero		1


	//----- nvinfo : EIATTR_EXIT_INSTR_OFFSETS
	.align		4
        /*0028*/ 	.byte	0x04, 0x1c
        /*002a*/ 	.short	(.L_280 - .L_279)


	//   ....[0]....
.L_279:
        /*002c*/ 	.word	0x00000010


	//----- nvinfo : EIATTR_MAX_THREADS
	.align		4
.L_280:
        /*0030*/ 	.byte	0x04, 0x05
        /*0032*/ 	.short	(.L_282 - .L_281)
.L_281:
        /*0034*/ 	.word	0x00000080
        /*0038*/ 	.word	0x00000001
        /*003c*/ 	.word	0x00000001


	//----- nvinfo : EIATTR_CBANK_PARAM_SIZE
	.align		4
.L_282:
        /*0040*/ 	.byte	0x03, 0x19
        /*0042*/ 	.short	0x0418


	//----- nvinfo : EIATTR_PARAM_CBANK
	.align		4
        /*0044*/ 	.byte	0x04, 0x0a
        /*0046*/ 	.short	(.L_284 - .L_283)
	.align		4
.L_283:
        /*0048*/ 	.word	index@(.nv.constant0._ZN7cutlass13device_kernelIN5flash19enable_sm80_to_sm89INS1_16FlashAttnFwdSm80INS1_25CollectiveMainloopFwdSm80ILi4ELi1ELb0EN4cute5tupleIJNS5_1CILi128EEENS7_ILi48EEES8_EEELi128ENS_6half_tEfNS_4arch4Sm80ELb0ELb1ELb1ELb1ELb1ELb0ELb1ELb0EEENS1_21CollectiveEpilogueFwdINS6_IJS8_S8_S9_EEENS6_IJNS7_ILi1EEESH_SH_EEESB_SD_Li128ELb1ELb1ELb0ELb0EEENS1_19SingleTileSchedulerILb1ELb0ELb1ELi128EEEEEEEEEvNT_6ParamsE)
        /*004c*/ 	.short	0x0380
        /*004e*/ 	.short	0x0418


	//----- nvinfo : EIATTR_SW_WAR
	.align		4
.L_284:
        /*0050*/ 	.byte	0x04, 0x36
        /*0052*/ 	.short	(.L_286 - .L_285)
.L_285:
        /*0054*/ 	.word	0x00000008
.L_286:


//--------------------- .nv.info._ZN7cutlass13device_kernelIN5flash19enable_sm80_to_sm89INS1_16FlashAttnFwdSm80INS1_25CollectiveMainloopFwdSm80ILi4ELi1ELb0EN4cute5tupleIJNS5_1CILi128EEENS7_ILi48EEES8_EEELi128ENS_6half_tEfNS_4arch4Sm80ELb0ELb1ELb1ELb1ELb1ELb1ELb1ELb0EEENS1_21CollectiveEpilogueFwdINS6_IJS8_S8_S9_EEENS6_IJNS7_ILi1EEESH_SH_EEESB_SD_Li128ELb1ELb1ELb0ELb0EEENS1_19SingleTileSchedulerILb1ELb0ELb1ELi128EEEEEEEEEvNT_6ParamsE --------------------------
	.section	.nv.info._ZN7cutlass13device_kernelIN5flash19enable_sm80_to_sm89INS1_16FlashAttnFwdSm80INS1_25CollectiveMainloopFwdSm80ILi4ELi1ELb0EN4cute5tupleIJNS5_1CILi128EEENS7_ILi48EEES8_EEELi128ENS_6half_tEfNS_4arch4Sm80ELb0ELb1ELb1ELb1ELb1ELb1ELb1ELb0EEENS1_21CollectiveEpilogueFwdINS6_IJS8_S8_S9_EEENS6_IJNS7_ILi1EEESH_SH_EEESB_SD_Li128ELb1ELb1ELb0ELb0EEENS1_19SingleTileSchedulerILb1ELb0ELb1ELi128EEEEEEEEEvNT_6ParamsE,"",@"SHT_CUDA_INFO"
	.sectionflags	@""
	.align	4


	//----- nvinfo : EIATTR_CUDA_API_VERSION
	.align		4
        /*0000*/ 	.byte	0x04, 0x37
        /*0002*/ 	.short	(.L_288 - .L_287)
.L_287:
        /*0004*/ 	.word	0x00000082


	//----- nvinfo : EIATTR_KPARAM_INFO
	.align		4
.L_288:
        /*0008*/ 	.byte	0x04, 0x17
        /*000a*/ 	.short	(.L_290 - .L_289)
.L_289:
        /*000c*/ 	.word	0x00000000
        /*0010*/ 	.short	0x0000
        /*0012*/ 	.short	0x0000
        /*0014*/ 	.byte	0x00, 0xf0, 0x61, 0x10


	//----- nvinfo : EIATTR_SPARSE_MMA_MASK
	.align		4
.L_290:
        /*0018*/ 	.byte	0x03, 0x50
        /*001a*/ 	.short	0x0000


	//----- nvinfo : EIATTR_MAXREG_COUNT
	.align		4
        /*001c*/ 	.byte	0x03, 0x1b
        /*001e*/ 	.short	0x00ff


	//----- nvinfo : EIATTR_MERCURY_ISA_VERSION
	.align		4
        /*0020*/ 	.byte	0x03, 0x5f
        /*0022*/ 	.short	0x0101


	//----- nvinfo : EIATTR_VRC_CTA_INIT_COUNT
	.align		4
        /*0024*/ 	.byte	0x02, 0x4a
	.zero		1
	.zero		1


	//----- nvinfo : EIATTR_EXIT_INSTR_OFFSETS
	.align		4
        /*0028*/ 	.byte	0x04, 0x1c
        /*002a*/ 	.short	(.L_292 - .L_291)


	//   ....[0]....
.L_291:
        /*002c*/ 	.word	0x00000010


	//----- nvinfo : EIATTR_MAX_THREADS
	.align		4
.L_292:
        /*0030*/ 	.byte	0x04, 0x05
        /*0032*/ 	.short	(.L_294 - .L_293)
.L_293:
        /*0034*/ 	.word	0x00000080
        /*0038*/ 	.word	0x00000001
        /*003c*/ 	.word	0x00000001


	//----- nvinfo : EIATTR_CBANK_PARAM_SIZE
	.align		4
.L_294:
        /*0040*/ 	.byte	0x03, 0x19
        /*0042*/ 	.short	0x0418


	//----- nvinfo : EIATTR_PARAM_CBANK
	.align		4
        /*0044*/ 	.byte	0x04, 0x0a
        /*0046*/ 	.short	(.L_296 - .L_295)
	.align		4
.L_295:
        /*0048*/ 	.word	index@(.nv.constant0._ZN7cutlass13device_kernelIN5flash19enable_sm80_to_sm89INS1_16FlashAttnFwdSm80INS1_25CollectiveMainloopFwdSm80ILi4ELi1ELb0EN4cute5tupleIJNS5_1CILi128EEENS7_ILi48EEES8_EEELi128ENS_6half_tEfNS_4arch4Sm80ELb0ELb1ELb1ELb1ELb1ELb1ELb1ELb0EEENS1_21CollectiveEpilogueFwdINS6_IJS8_S8_S9_EEENS6_IJNS7_ILi1EEESH_SH_EEESB_SD_Li128ELb1ELb1ELb0ELb0EEENS1_19SingleTileSchedulerILb1ELb0ELb1ELi128EEEEEEEEEvNT_6ParamsE)
        /*004c*/ 	.short	0x0380
        /*004e*/ 	.short	0x0418


	//----- nvinfo : EIATTR_SW_WAR
	.align		4
.L_296:
        /*0050*/ 	.byte	0x04, 0x36
        /*0052*/ 	.short	(.L_298 - .L_297)
.L_297:
        /*0054*/ 	.word	0x00000008
.L_298:


//--------------------- .nv.info._ZN7cutlass13device_kernelIN5flash19enable_sm80_to_sm89INS1_16FlashAttnFwdSm80INS1_25CollectiveMainloopFwdSm80ILi4ELi1ELb0EN4cute5tupleIJNS5_1CILi128EEENS7_ILi64EEES8_EEELi128ENS_6half_tEfNS_4arch4Sm80ELb1ELb0ELb1ELb0ELb1ELb0ELb1ELb0EEENS1_21CollectiveEpilogueFwdINS6_IJS8_S8_S9_EEENS6_IJNS7_ILi1EEESH_SH_EEESB_SD_Li128ELb0ELb1ELb0ELb0EEENS1_30DynamicPersistentTileSchedulerILi128ELi128ELb0ELb1ELb0EEEEEEEEEvNT_6ParamsE --------------------------
	.section	.nv.info._ZN7cutlass13device_kernelIN5flash19enable_sm80_to_sm89INS1_16FlashAttnFwdSm80INS1_25CollectiveMainloopFwdSm80ILi4ELi1ELb0EN4cute5tupleIJNS5_1CILi128EEENS7_ILi64EEES8_EEELi128ENS_6half_tEfNS_4arch4Sm80ELb1ELb0ELb1ELb0ELb1ELb0ELb1ELb0EEENS1_21CollectiveEpilogueFwdINS6_IJS8_S8_S9_EEENS6_IJNS7_ILi1EEESH_SH_EEESB_SD_Li128ELb0ELb1ELb0ELb0EEENS1_30DynamicPersistentTileSchedulerILi128ELi128ELb0ELb1ELb0EEEEEEEEEvNT_6ParamsE,"",@"SHT_CUDA_INFO"
	.sectionflags	@""
	.align	4


	//----- nvinfo : EIATTR_CUDA_API_VERSION
	.align		4
        /*0000*/ 	.byte	0x04, 0x37
        /*0002*/ 	.short	(.L_300 - .L_299)
.L_299:
        /*0004*/ 	.word	0x00000082


	//----- nvinfo : EIATTR_KPARAM_INFO
	.align		4
.L_300:
        /*0008*/ 	.byte	0x04, 0x17
        /*000a*/ 	.short	(.L_302 - .L_301)
.L_301:
        /*000c*/ 	.word	0x00000000
        /*0010*/ 	.short	0x0000
        /*0012*/ 	.short	0x0000
        /*0014*/ 	.byte	0x00, 0xf0, 0xa1, 0x10


	//----- nvinfo : EIATTR_SPARSE_MMA_MASK
	.align		4
.L_302:
        /*0018*/ 	.byte	0x03, 0x50
        /*001a*/ 	.short	0x0000


	//----- nvinfo : EIATTR_MAXREG_COUNT
	.align		4
        /*001c*/ 	.byte	0x03, 0x1b
        /*001e*/ 	.short	0x00ff


	//----- nvinfo : EIATTR_MERCURY_ISA_VERSION
	.align		4
        /*0020*/ 	.byte	0x03, 0x5f
        /*0022*/ 	.short	0x0101


	//----- nvinfo : EIATTR_VRC_CTA_INIT_COUNT
	.align		4
        /*0024*/ 	.byte	0x02, 0x4a
	.zero		1
	.zero		1


	//----- nvinfo : EIATTR_EXIT_INSTR_OFFSETS
	.align		4
        /*0028*/ 	.byte	0x04, 0x1c
        /*002a*/ 	.short	(.L_304 - .L_303)


	//   ....[0]....
.L_303:
        /*002c*/ 	.word	0x00000010


	//----- nvinfo : EIATTR_MAX_THREADS
	.align		4
.L_304:
        /*0030*/ 	.byte	0x04, 0x05
        /*0032*/ 	.short	(.L_306 - .L_305)
.L_305:
        /*0034*/ 	.word	0x00000080
        /*0038*/ 	.word	0x00000001
        /*003c*/ 	.word	0x00000001


	//----- nvinfo : EIATTR_CBANK_PARAM_SIZE
	.align		4
.L_306:
        /*0040*/ 	.byte	0x03, 0x19
        /*0042*/ 	.short	0x0428


	//----- nvinfo : EIATTR_PARAM_CBANK
	.align		4
        /*0044*/ 	.byte	0x04, 0x0a
        /*0046*/ 	.short	(.L_308 - .L_307)
	.align		4
.L_307:
        /*0048*/ 	.word	index@(.nv.constant0._ZN7cutlass13device_kernelIN5flash19enable_sm80_to_sm89INS1_16FlashAttnFwdSm80INS1_25CollectiveMainloopFwdSm80ILi4ELi1ELb0EN4cute5tupleIJNS5_1CILi128EEENS7_ILi64EEES8_EEELi128ENS_6half_tEfNS_4arch4Sm80ELb1ELb0ELb1ELb0ELb1ELb0ELb1ELb0EEENS1_21CollectiveEpilogueFwdINS6_IJS8_S8_S9_EEENS6_IJNS7_ILi1EEESH_SH_EEESB_SD_Li128ELb0ELb1ELb0ELb0EEENS1_30DynamicPersistentTileSchedulerILi128ELi128ELb0ELb1ELb0EEEEEEEEEvNT_6ParamsE)
        /*004c*/ 	.short	0x0380
        /*004e*/ 	.short	0x0428


	//----- nvinfo : EIATTR_SW_WAR
	.align		4
.L_308:
        /*0050*/ 	.byte	0x04, 0x36
        /*0052*/ 	.short	(.L_310 - .L_309)
.L_309:
        /*0054*/ 	.word	0x00000008
.L_310:


//--------------------- .nv.info._ZN7cutlass13device_kernelIN5flash19enable_sm80_to_sm89INS1_16FlashAttnFwdSm80INS1_25CollectiveMainloopFwdSm80ILi4ELi1ELb0EN4cute5tupleIJNS5_1CILi128EEENS7_ILi64EEES8_EEELi128ENS_6half_tEfNS_4arch4Sm80ELb1ELb0ELb1ELb1ELb1ELb0ELb1ELb0EEENS1_21CollectiveEpilogueFwdINS6_IJS8_S8_S9_EEENS6_IJNS7_ILi1EEESH_SH_EEESB_SD_Li128ELb1ELb1ELb0ELb0EEENS1_19SingleTileSchedulerILb1ELb0ELb1ELi128EEEEEEEEEvNT_6ParamsE --------------------------
	.section	.nv.info._ZN7cutlass13device_kernelIN5flash19enable_sm80_to_sm89INS1_16FlashAttnFwdSm80INS1_25CollectiveMainloopFwdSm80ILi4ELi1ELb0EN4cute5tupleIJNS5_1CILi128EEENS7_ILi64EEES8_EEELi128ENS_6half_tEfNS_4arch4Sm80ELb1ELb0ELb1ELb1ELb1ELb0ELb1ELb0EEENS1_21CollectiveEpilogueFwdINS6_IJS8_S8_S9_EEENS6_IJNS7_ILi1EEESH_SH_EEESB_SD_Li128ELb1ELb1ELb0ELb0EEENS1_19SingleTileSchedulerILb1ELb0ELb1ELi128EEEEEEEEEvNT_6ParamsE,"",@"SHT_CUDA_INFO"
	.sectionflags	@""
	.align	4


	//----- nvinfo : EIATTR_CUDA_API_VERSION
	.align		4
        /*0000*/ 	.byte	0x04, 0x37
        /*0002*/ 	.short	(.L_312 - .L_311)
.L_311:
        /*0004*/ 	.word	0x00000082


	//----- nvinfo : EIATTR_KPARAM_INFO
	.align		4
.L_312:
        /*0008*/ 	.byte	0x04, 0x17
        /*000a*/ 	.short	(.L_314 - .L_313)
.L_313:
        /*000c*/ 	.word	0x00000000
        /*0010*/ 	.short	0x0000
        /*0012*/ 	.short	0x0000
        /*0014*/ 	.byte	0x00, 0xf0, 0x61, 0x10


	//----- nvinfo : EIATTR_SPARSE_MMA_MASK
	.align		4
.L_314:
        /*0018*/ 	.byte	0x03, 0x50
        /*001a*/ 	.short	0x0000


	//----- nvinfo : EIATTR_MAXREG_COUNT
	.align		4
        /*001c*/ 	.byte	0x03, 0x1b
        /*001e*/ 	.short	0x00ff


	//----- nvinfo : EIATTR_MERCURY_ISA_VERSION
	.align		4
        /*0020*/ 	.byte	0x03, 0x5f
        /*0022*/ 	.short	0x0101


	//----- nvinfo : EIATTR_VRC_CTA_INIT_COUNT
	.align		4
        /*0024*/ 	.byte	0x02, 0x4a
	.zero		1
	.zero		1


	//----- nvinfo : EIATTR_EXIT_INSTR_OFFSETS
	.align		4
        /*0028*/ 	.byte	0x04, 0x1c
        /*002a*/ 	.short	(.L_316 - .L_315)


	//   ....[0]....
.L_315:
        /*002c*/ 	.word	0x00000010


	//----- nvinfo : EIATTR_MAX_THREADS
	.align		4
.L_316:
        /*0030*/ 	.byte	0x04, 0x05
        /*0032*/ 	.short	(.L_318 - .L_317)
.L_317:
        /*0034*/ 	.word	0x00000080
        /*0038*/ 	.word	0x00000001
        /*003c*/ 	.word	0x00000001


	//----- nvinfo : EIATTR_CBANK_PARAM_SIZE
	.align		4
.L_318:
        /*0040*/ 	.byte	0x03, 0x19
        /*0042*/ 	.short	0x0418


	//----- nvinfo : EIATTR_PARAM_CBANK
	.align		4
        /*0044*/ 	.byte	0x04, 0x0a
        /*0046*/ 	.short	(.L_320 - .L_319)
	.align		4
.L_319:
        /*0048*/ 	.word	index@(.nv.constant0._ZN7cutlass13device_kernelIN5flash19enable_sm80_to_sm89INS1_16FlashAttnFwdSm80INS1_25CollectiveMainloopFwdSm80ILi4ELi1ELb0EN4cute5tupleIJNS5_1CILi128EEENS7_ILi64EEES8_EEELi128ENS_6half_tEfNS_4arch4Sm80ELb1ELb0ELb1ELb1ELb1ELb0ELb1ELb0EEENS1_21CollectiveEpilogueFwdINS6_IJS8_S8_S9_EEENS6_IJNS7_ILi1EEESH_SH_EEESB_SD_Li128ELb1ELb1ELb0ELb0EEENS1_19SingleTileSchedulerILb1ELb0ELb1ELi128EEEEEEEEEvNT_6ParamsE)
        /*004c*/ 	.short	0x0380
        /*004e*/ 	.short	0x0418


	//----- nvinfo : EIATTR_SW_WAR
	.align		4
.L_320:
        /*0050*/ 	.byte	0x04, 0x36
        /*0052*/ 	.short	(.L_322 - .L_321)
.L_321:
        /*0054*/ 	.word	0x00000008
.L_322:


//--------------------- .nv.info._ZN7cutlass13device_kernelIN5flash19enable_sm80_to_sm89INS1_16FlashAttnFwdSm80INS1_25CollectiveMainloopFwdSm80ILi4ELi1ELb0EN4cute5tupleIJNS5_1CILi128EEENS7_ILi64EEES8_EEELi128ENS_6half_tEfNS_4arch4Sm80ELb1ELb0ELb1ELb1ELb1ELb1ELb1ELb0EEENS1_21CollectiveEpilogueFwdINS6_IJS8_S8_S9_EEENS6_IJNS7_ILi1EEESH_SH_EEESB_SD_Li128ELb1ELb1ELb0ELb0EEENS1_19SingleTileSchedulerILb1ELb0ELb1ELi128EEEEEEEEEvNT_6ParamsE --------------------------
	.section	.nv.info._ZN7cutlass13device_kernelIN5flash19enable_sm80_to_sm89INS1_16FlashAttnFwdSm80INS1_25CollectiveMainloopFwdSm80ILi4ELi1ELb0EN4cute5tupleIJNS5_1CILi128EEENS7_ILi64EEES8_EEELi128ENS_6half_tEfNS_4arch4Sm80ELb1ELb0ELb1ELb1ELb1ELb1ELb1ELb0EEENS1_21CollectiveEpilogueFwdINS6_IJS8_S8_S9_EEENS6_IJNS7_ILi1EEESH_SH_EEESB_SD_Li128ELb1ELb1ELb0ELb0EEENS1_19SingleTileSchedulerILb1ELb0ELb1ELi128EEEEEEEEEvNT_6ParamsE,"",@"SHT_CUDA_INFO"
	.sectionflags	@""
	.align	4


	//----- nvinfo : EIATTR_CUDA_API_VERSION
	.align		4
        /*0000*/ 	.byte	0x04, 0x37
        /*0002*/ 	.short	(.L_324 - .L_323)
.L_323:
        /*0004*/ 	.word	0x00000082


	//----- nvinfo : EIATTR_KPARAM_INFO
	.align		4
.L_324:
        /*0008*/ 	.byte	0x04, 0x17
        /*000a*/ 	.short	(.L_326 - .L_325)
.L_325:
        /*000c*/ 	.word	0x00000000
        /*0010*/ 	.short	0x0000
        /*0012*/ 	.short	0x0000
        /*0014*/ 	.byte	0x00, 0xf0, 0x61, 0x10


	//----- nvinfo : EIATTR_SPARSE_MMA_MASK
	.align		4
.L_326:
        /*0018*/ 	.byte	0x03, 0x50
        /*001a*/ 	.short	0x0000


	//----- nvinfo : EIATTR_MAXREG_COUNT
	.align		4
        /*001c*/ 	.byte	0x03, 0x1b
        /*001e*/ 	.short	0x00ff


	//----- nvinfo : EIATTR_MERCURY_ISA_VERSION
	.align		4
        /*0020*/ 	.byte	0x03, 0x5f
        /*0022*/ 	.short	0x0101


	//----- nvinfo : EIATTR_VRC_CTA_INIT_COUNT
	.align		4
        /*0024*/ 	.byte	0x02, 0x4a
	.zero		1
	.zero		1


	//----- nvinfo : EIATTR_EXIT_INSTR_OFFSETS
	.align		4
        /*0028*/ 	.byte	0x04, 0x1c
        /*002a*/ 	.short	(.L_328 - .L_327)


	//   ....[0]....
.L_327:
        /*002c*/ 	.word	0x00000010


	//----- nvinfo : EIATTR_MAX_THREADS
	.align		4
.L_328:
        /*0030*/ 	.byte	0x04, 0x05
        /*0032*/ 	.short	(.L_330 - .L_329)
.L_329:
        /*0034*/ 	.word	0x00000080
        /*0038*/ 	.word	0x00000001
        /*003c*/ 	.word	0x00000001


	//----- nvinfo : EIATTR_CBANK_PARAM_SIZE
	.align		4
.L_330:
        /*0040*/ 	.byte	0x03, 0x19
        /*0042*/ 	.short	0x0418


	//----- nvinfo : EIATTR_PARAM_CBANK
	.align		4
        /*0044*/ 	.byte	0x04, 0x0a
        /*0046*/ 	.short	(.L_332 - .L_331)
	.align		4
.L_331:
        /*0048*/ 	.word	index@(.nv.constant0._ZN7cutlass13device_kernelIN5flash19enable_sm80_to_sm89INS1_16FlashAttnFwdSm80INS1_25CollectiveMainloopFwdSm80ILi4ELi1ELb0EN4cute5tupleIJNS5_1CILi128EEENS7_ILi64EEES8_EEELi128ENS_6half_tEfNS_4arch4Sm80ELb1ELb0ELb1ELb1ELb1ELb1ELb1ELb0EEENS1_21CollectiveEpilogueFwdINS6_IJS8_S8_S9_EEENS6_IJNS7_ILi1EEESH_SH_EEESB_SD_Li128ELb1ELb1ELb0ELb0EEENS1_19SingleTileSchedulerILb1ELb0ELb1ELi128EEEEEEEEEvNT_6ParamsE)
        /*004c*/ 	.short	0x0380
        /*004e*/ 	.short	0x0418


	//----- nvinfo : EIATTR_SW_WAR
	.align		4
.L_332:
        /*0050*/ 	.byte	0x04, 0x36
        /*0052*/ 	.short	(.L_334 - .L_333)
.L_333:
        /*0054*/ 	.word	0x00000008
.L_334:


//--------------------- .nv.callgraph             --------------------------
	.section	.nv.callgraph,"",@"SHT_CUDA_CALLGRAPH"
	.align	4
	.sectionentsize	8
	.align		4
        /*0000*/ 	.word	0x00000000
	.align		4
        /*0004*/ 	.word	0xffffffff
	.align		4
        /*0008*/ 	.word	0x00000000
	.align		4
        /*000c*/ 	.word	0xfffffffe
	.align		4
        /*0010*/ 	.word	0x00000000
	.align		4
        /*0014*/ 	.word	0xfffffffd
	.align		4
        /*0018*/ 	.word	0x00000000
	.align		4
        /*001c*/ 	.word	0xfffffffc


//--------------------- .nv.constant4             --------------------------
	.section	.nv.constant4,"a",@progbits
	.align	8
	.align		8
.nv.constant4:
        /*0000*/ 	.dword	_ZN80_INTERNAL_77ea243b_44_flash_fwd_hdim128_fp16_paged_softcap_sm80_cu_9d2915ae_29274cuda3std3__45__cpo5beginE
	.align		8
        /*0008*/ 	.dword	_ZN80_INTERNAL_77ea243b_44_flash_fwd_hdim128_fp16_paged_softcap_sm80_cu_9d2915ae_29274cuda3std3__45__cpo3endE
	.align		8
        /*0010*/ 	.dword	_ZN80_INTERNAL_77ea243b_44_flash_fwd_hdim128_fp16_paged_softcap_sm80_cu_9d2915ae_29274cuda3std3__45__cpo6cbeginE
	.align		8
        /*0018*/ 	.dword	_ZN80_INTERNAL_77ea243b_44_flash_fwd_hdim128_fp16_paged_softcap_sm80_cu_9d2915ae_29274cuda3std3__45__cpo4cendE
	.align		8
        /*0020*/ 	.dword	_ZN80_INTERNAL_77ea243b_44_flash_fwd_hdim128_fp16_paged_softcap_sm80_cu_9d2915ae_29274cuda3std3__482_GLOBAL__N__77ea243b_44_flash_fwd_hdim128_fp16_paged_softcap_sm80_cu_9d2915ae_29276ignoreE
	.align		8
        /*0028*/ 	.dword	_ZN80_INTERNAL_77ea243b_44_flash_fwd_hdim128_fp16_paged_softcap_sm80_cu_9d2915ae_29274cuda3std3__419piecewise_constructE
	.align		8
        /*0030*/ 	.dword	_ZN80_INTERNAL_77ea243b_44_flash_fwd_hdim128_fp16_paged_softcap_sm80_cu_9d2915ae_29274cuda3std3__48in_placeE
	.align		8
        /*0038*/ 	.dword	_ZN80_INTERNAL_77ea243b_44_flash_fwd_hdim128_fp16_paged_softcap_sm80_cu_9d2915ae_29274cuda3std6ranges3__45__cpo4swapE
	.align		8
        /*0040*/ 	.dword	_ZN80_INTERNAL_77ea243b_44_flash_fwd_hdim128_fp16_paged_softcap_sm80_cu_9d2915ae_29274cuda3std6ranges3__45__cpo9iter_moveE
	.align		8
        /*0048*/ 	.dword	_ZN80_INTERNAL_77ea243b_44_flash_fwd_hdim128_fp16_paged_softcap_sm80_cu_9d2915ae_29274cute7productE
	.align		8
        /*0050*/ 	.dword	_ZN80_INTERNAL_77ea243b_44_flash_fwd_hdim128_fp16_paged_softcap_sm80_cu_9d2915ae_29274cute1_E


//--------------------- .text._ZN7cutlass13device_kernelIN5flash19enable_sm80_to_sm89INS1_16FlashAttnFwdSm80INS1_25CollectiveMainloopFwdSm80ILi8ELi1ELb1EN4cute5tupleIJNS5_1CILi128EEES8_S8_EEELi128ENS_6half_tEfNS_4arch4Sm80ELb0ELb0ELb1ELb0ELb1ELb0ELb1ELb0EEENS1_21CollectiveEpilogueFwdIS9_NS6_IJNS7_ILi1EEESF_SF_EEESA_SC_Li256ELb0ELb1ELb0ELb0EEENS1_19SingleTileSchedulerILb0ELb0ELb1ELi128EEEEEEEEEvNT_6ParamsE --------------------------
	.section	.text._ZN7cutlass13device_kernelIN5flash19enable_sm80_to_sm89INS1_16FlashAttnFwdSm80INS1_25CollectiveMainloopFwdSm80ILi8ELi1ELb1EN4cute5tupleIJNS5_1CILi128EEES8_S8_EEELi128ENS_6half_tEfNS_4arch4Sm80ELb0ELb0ELb1ELb0ELb1ELb0ELb1ELb0EEENS1_21CollectiveEpilogueFwdIS9_NS6_IJNS7_ILi1EEESF_SF_EEESA_SC_Li256ELb0ELb1ELb0ELb0EEENS1_19SingleTileSchedulerILb0ELb0ELb1ELi128EEEEEEEEEvNT_6ParamsE,"ax",@progbits
	.align	128
.text._ZN7cutlass13device_kernelIN5flash19enable_sm80_to_sm89INS1_16FlashAttnFwdSm80INS1_25CollectiveMainloopFwdSm80ILi8ELi1ELb1EN4cute5tupleIJNS5_1CILi128EEES8_S8_EEELi128ENS_6half_tEfNS_4arch4Sm80ELb0ELb0ELb1ELb0ELb1ELb0ELb1ELb0EEENS1_21CollectiveEpilogueFwdIS9_NS6_IJNS7_ILi1EEESF_SF_EEESA_SC_Li256ELb0ELb1ELb0ELb0EEENS1_19SingleTileSchedulerILb0ELb0ELb1ELi128EEEEEEEEEvNT_6ParamsE:
        .type           _ZN7cutlass13device_kernelIN5flash19enable_sm80_to_sm89INS1_16FlashAttnFwdSm80INS1_25CollectiveMainloopFwdSm80ILi8ELi1ELb1EN4cute5tupleIJNS5_1CILi128EEES8_S8_EEELi128ENS_6half_tEfNS_4arch4Sm80ELb0ELb0ELb1ELb0ELb1ELb0ELb1ELb0EEENS1_21CollectiveEpilogueFwdIS9_NS6_IJNS7_ILi1EEESF_SF_EEESA_SC_Li256ELb0ELb1ELb0ELb0EEENS1_19SingleTileSchedulerILb0ELb0ELb1ELi128EEEEEEEEEvNT_6ParamsE,@function
        .size           _ZN7cutlass13device_kernelIN5flash19enable_sm80_to_sm89INS1_16FlashAttnFwdSm80INS1_25CollectiveMainloopFwdSm80ILi8ELi1ELb1EN4cute5tupleIJNS5_1CILi128EEES8_S8_EEELi128ENS_6half_tEfNS_4arch4Sm80ELb0ELb0ELb1ELb0ELb1ELb0ELb1ELb0EEENS1_21CollectiveEpilogueFwdIS9_NS6_IJNS7_ILi1EEESF_SF_EEESA_SC_Li256ELb0ELb1ELb0ELb0EEENS1_19SingleTileSchedulerILb0ELb0ELb1ELi128EEEEEEEEEvNT_6ParamsE,(.L_x_18 - _ZN7cutlass13device_kernelIN5flash19enable_sm80_to_sm89INS1_16FlashAttnFwdSm80INS1_25CollectiveMainloopFwdSm80ILi8ELi1ELb1EN4cute5tupleIJNS5_1CILi128EEES8_S8_EEELi128ENS_6half_tEfNS_4arch4Sm80ELb0ELb0ELb1ELb0ELb1ELb0ELb1ELb0EEENS1_21CollectiveEpilogueFwdIS9_NS6_IJNS7_ILi1EEESF_SF_EEESA_SC_Li256ELb0ELb1ELb0ELb0EEENS1_19SingleTileSchedulerILb0ELb0ELb1ELi128EEEEEEEEEvNT_6ParamsE)
        .other          _ZN7cutlass13device_kernelIN5flash19enable_sm80_to_sm89INS1_16FlashAttnFwdSm80INS1_25CollectiveMainloopFwdSm80ILi8ELi1ELb1EN4cute5tupleIJNS5_1CILi128EEES8_S8_EEELi128ENS_6half_tEfNS_4arch4Sm80ELb0ELb0ELb1ELb0ELb1ELb0ELb1ELb0EEENS1_21CollectiveEpilogueFwdIS9_NS6_IJNS7_ILi1EEESF_SF_EEESA_SC_Li256ELb0ELb1ELb0ELb0EEENS1_19SingleTileSchedulerILb0ELb0ELb1ELi128EEEEEEEEEvNT_6ParamsE,@"STO_CUDA_ENTRY STV_DEFAULT"
_ZN7cutlass13device_kernelIN5flash19enable_sm80_to_sm89INS1_16FlashAttnFwdSm80INS1_25CollectiveMainloopFwdSm80ILi8ELi1ELb1EN4cute5tupleIJNS5_1CILi128EEES8_S8_EEELi128ENS_6half_tEfNS_4arch4Sm80ELb0ELb0ELb1ELb0ELb1ELb0ELb1ELb0EEENS1_21CollectiveEpilogueFwdIS9_NS6_IJNS7_ILi1EEESF_SF_EEESA_SC_Li256ELb0ELb1ELb0ELb0EEENS1_19SingleTileSchedulerILb0ELb0ELb1ELi128EEEEEEEEEvNT_6ParamsE:
[----:B------:R-:W-:Y:S01]  /*0000*/  LDC R1, c[0x0][0x37c] ;  /* 0x0000df00ff017b82 */ /* 0x000fe20000000800 */
[----:B------:R-:W-:Y:S05]  /*0010*/  EXIT ;  /* 0x000000000000794d */ /* 0x000fea0003800000 */
.L_x_0:
[----:B------:R-:W-:-:S00]  /*0020*/  BRA `(.L_x_0) ;  /* 0xfffffffc00fc7947 */ /* 0x000fc0000383ffff */
[----:B------:R-:W-:-:S00]  /*0030*/  NOP ;  /* 0x0000000000007918 */ /* 0x000fc00000000000 */
        /* <DEDUP_REMOVED lines=12> */
.L_x_18:


//--------------------- .text._ZN7cutlass13device_kernelIN5flash19enable_sm80_to_sm89INS1_16FlashAttnFwdSm80INS1_25CollectiveMainloopFwdSm80ILi8ELi1ELb1EN4cute5tupleIJNS5_1CILi128EEES8_S8_EEELi128ENS_6half_tEfNS_4arch4Sm80ELb0ELb0ELb1ELb1ELb1ELb0ELb1ELb0EEENS1_21CollectiveEpilogueFwdIS9_NS6_IJNS7_ILi1EEESF_SF_EEESA_SC_Li256ELb1ELb1ELb0ELb0EEENS1_19SingleTileSchedulerILb1ELb0ELb1ELi128EEEEEEEEEvNT_6ParamsE --------------------------
	.section	.text._ZN7cutlass13device_kernelIN5flash19enable_sm80_to_sm89INS1_16FlashAttnFwdSm80INS1_25CollectiveMainloopFwdSm80ILi8ELi1ELb1EN4cute5tupleIJNS5_1CILi128EEES8_S8_EEELi128ENS_6half_tEfNS_4arch4Sm80ELb0ELb0ELb1ELb1ELb1ELb0ELb1ELb0EEENS1_21CollectiveEpilogueFwdIS9_NS6_IJNS7_ILi1EEESF_SF_EEESA_SC_Li256ELb1ELb1ELb0ELb0EEENS1_19SingleTileSchedulerILb1ELb0ELb1ELi128EEEEEEEEEvNT_6ParamsE,"ax",@progbits
	.align	128
.text._ZN7cutlass13device_kernelIN5flash19enable_sm80_to_sm89INS1_16FlashAttnFwdSm80INS1_25CollectiveMainloopFwdSm80ILi8ELi1ELb1EN4cute5tupleIJNS5_1CILi128EEES8_S8_EEELi128ENS_6half_tEfNS_4arch4Sm80ELb0ELb0ELb1ELb1ELb1ELb0ELb1ELb0EEENS1_21CollectiveEpilogueFwdIS9_NS6_IJNS7_ILi1EEESF_SF_EEESA_SC_Li256ELb1ELb1ELb0ELb0EEENS1_19SingleTileSchedulerILb1ELb0ELb1ELi128EEEEEEEEEvNT_6ParamsE:
        .type           _ZN7cutlass13device_kernelIN5flash19enable_sm80_to_sm89INS1_16FlashAttnFwdSm80INS1_25CollectiveMainloopFwdSm80ILi8ELi1ELb1EN4cute5tupleIJNS5_1CILi128EEES8_S8_EEELi128ENS_6half_tEfNS_4arch4Sm80ELb0ELb0ELb1ELb1ELb1ELb0ELb1ELb0EEENS1_21CollectiveEpilogueFwdIS9_NS6_IJNS7_ILi1EEESF_SF_EEESA_SC_Li256ELb1ELb1ELb0ELb0EEENS1_19SingleTileSchedulerILb1ELb0ELb1ELi128EEEEEEEEEvNT_6ParamsE,@function
        .size           _ZN7cutlass13device_kernelIN5flash19enable_sm80_to_sm89INS1_16FlashAttnFwdSm80INS1_25CollectiveMainloopFwdSm80ILi8ELi1ELb1EN4cute5tupleIJNS5_1CILi128EEES8_S8_EEELi128ENS_6half_tEfNS_4arch4Sm80ELb0ELb0ELb1ELb1ELb1ELb0ELb1ELb0EEENS1_21CollectiveEpilogueFwdIS9_NS6_IJNS7_ILi1EEESF_SF_EEESA_SC_Li256ELb1ELb1ELb0ELb0EEENS1_19SingleTileSchedulerILb1ELb0ELb1ELi128EEEEEEEEEvNT_6ParamsE,(.L_x_19 - _ZN7cutlass13device_kernelIN5flash19enable_sm80_to_sm89INS1_16FlashAttnFwdSm80INS1_25CollectiveMainloopFwdSm80ILi8ELi1ELb1EN4cute5tupleIJNS5_1CILi128EEES8_S8_EEELi128ENS_6half_tEfNS_4arch4Sm80ELb0ELb0ELb1ELb1ELb1ELb0ELb1ELb0EEENS1_21CollectiveEpilogueFwdIS9_NS6_IJNS7_ILi1EEESF_SF_EEESA_SC_Li256ELb1ELb1ELb0ELb0EEENS1_19SingleTileSchedulerILb1ELb0ELb1ELi128EEEEEEEEEvNT_6ParamsE)
        .other          _ZN7cutlass13device_kernelIN5flash19enable_sm80_to_sm89INS1_16FlashAttnFwdSm80INS1_25CollectiveMainloopFwdSm80ILi8ELi1ELb1EN4cute5tupleIJNS5_1CILi128EEES8_S8_EEELi128ENS_6half_tEfNS_4arch4Sm80ELb0ELb0ELb1ELb1ELb1ELb0ELb1ELb0EEENS1_21CollectiveEpilogueFwdIS9_NS6_IJNS7_ILi1EEESF_SF_EEESA_SC_Li256ELb1ELb1ELb0ELb0EEENS1_19SingleTileSchedulerILb1ELb0ELb1ELi128EEEEEEEEEvNT_6ParamsE,@"STO_CUDA_ENTRY STV_DEFAULT"
_ZN7cutlass13device_kernelIN5flash19enable_sm80_to_sm89INS1_16FlashAttnFwdSm80INS1_25CollectiveMainloopFwdSm80ILi8ELi1ELb1EN4cute5tupleIJNS5_1CILi128EEES8_S8_EEELi128ENS_6half_tEfNS_4arch4Sm80ELb0ELb0ELb1ELb1ELb1ELb0ELb1ELb0EEENS1_21CollectiveEpilogueFwdIS9_NS6_IJNS7_ILi1EEESF_SF_EEESA_SC_Li256ELb1ELb1ELb0ELb0EEENS1_19SingleTileSchedulerILb1ELb0ELb1ELi128EEEEEEEEEvNT_6ParamsE:
[----:B------:R-:W-:Y:S01]  /*0000*/  LDC R1, c[0x0][0x37c] ;  /* 0x0000df00ff017b82 */ /* 0x000fe20000000800 */
[----:B------:R-:W-:Y:S05]  /*0010*/  EXIT ;  /* 0x000000000000794d */ /* 0x000fea0003800000 */
.L_x_1:
        /* <DEDUP_REMOVED lines=14> */
.L_x_19:


//--------------------- .text._ZN7cutlass13device_kernelIN5flash19enable_sm80_to_sm89INS1_16FlashAttnFwdSm80INS1_25CollectiveMainloopFwdSm80ILi8ELi1ELb1EN4cute5tupleIJNS5_1CILi128EEES8_S8_EEELi128ENS_6half_tEfNS_4arch4Sm80ELb0ELb0ELb1ELb1ELb1ELb1ELb1ELb0EEENS1_21CollectiveEpilogueFwdIS9_NS6_IJNS7_ILi1EEESF_SF_EEESA_SC_Li256ELb1ELb1ELb0ELb0EEENS1_19SingleTileSchedulerILb1ELb0ELb1ELi128EEEEEEEEEvNT_6ParamsE --------------------------
	.section	.text._ZN7cutlass13device_kernelIN5flash19enable_sm80_to_sm89INS1_16FlashAttnFwdSm80INS1_25CollectiveMainloopFwdSm80ILi8ELi1ELb1EN4cute5tupleIJNS5_1CILi128EEES8_S8_EEELi128ENS_6half_tEfNS_4arch4Sm80ELb0ELb0ELb1ELb1ELb1ELb1ELb1ELb0EEENS1_21CollectiveEpilogueFwdIS9_NS6_IJNS7_ILi1EEESF_SF_EEESA_SC_Li256ELb1ELb1ELb0ELb0EEENS1_19SingleTileSchedulerILb1ELb0ELb1ELi128EEEEEEEEEvNT_6ParamsE,"ax",@progbits
	.align	128
.text._ZN7cutlass13device_kernelIN5flash19enable_sm80_to_sm89INS1_16FlashAttnFwdSm80INS1_25CollectiveMainloopFwdSm80ILi8ELi1ELb1EN4cute5tupleIJNS5_1CILi128EEES8_S8_EEELi128ENS_6half_tEfNS_4arch4Sm80ELb0ELb0ELb1ELb1ELb1ELb1ELb1ELb0EEENS1_21CollectiveEpilogueFwdIS9_NS6_IJNS7_ILi1EEESF_SF_EEESA_SC_Li256ELb1ELb1ELb0ELb0EEENS1_19SingleTileSchedulerILb1ELb0ELb1ELi128EEEEEEEEEvNT_6ParamsE:
        .type           _ZN7cutlass13device_kernelIN5flash19enable_sm80_to_sm89INS1_16FlashAttnFwdSm80INS1_25CollectiveMainloopFwdSm80ILi8ELi1ELb1EN4cute5tupleIJNS5_1CILi128EEES8_S8_EEELi128ENS_6half_tEfNS_4arch4Sm80ELb0ELb0ELb1ELb1ELb1ELb1ELb1ELb0EEENS1_21CollectiveEpilogueFwdIS9_NS6_IJNS7_ILi1EEESF_SF_EEESA_SC_Li256ELb1ELb1ELb0ELb0EEENS1_19SingleTileSchedulerILb1ELb0ELb1ELi128EEEEEEEEEvNT_6ParamsE,@function
        .size           _ZN7cutlass13device_kernelIN5flash19enable_sm80_to_sm89INS1_16FlashAttnFwdSm80INS1_25CollectiveMainloopFwdSm80ILi8ELi1ELb1EN4cute5tupleIJNS5_1CILi128EEES8_S8_EEELi128ENS_6half_tEfNS_4arch4Sm80ELb0ELb0ELb1ELb1ELb1ELb1ELb1ELb0EEENS1_21CollectiveEpilogueFwdIS9_NS6_IJNS7_ILi1EEESF_SF_EEESA_SC_Li256ELb1ELb1ELb0ELb0EEENS1_19SingleTileSchedulerILb1ELb0ELb1ELi128EEEEEEEEEvNT_6ParamsE,(.L_x_20 - _ZN7cutlass13device_kernelIN5flash19enable_sm80_to_sm89INS1_16FlashAttnFwdSm80INS1_25CollectiveMainloopFwdSm80ILi8ELi1ELb1EN4cute5tupleIJNS5_1CILi128EEES8_S8_EEELi128ENS_6half_tEfNS_4arch4Sm80ELb0ELb0ELb1ELb1ELb1ELb1ELb1ELb0EEENS1_21CollectiveEpilogueFwdIS9_NS6_IJNS7_ILi1EEESF_SF_EEESA_SC_Li256ELb1ELb1ELb0ELb0EEENS1_19SingleTileSchedulerILb1ELb0ELb1ELi128EEEEEEEEEvNT_6ParamsE)
        .other          _ZN7cutlass13device_kernelIN5flash19enable_sm80_to_sm89INS1_16FlashAttnFwdSm80INS1_25CollectiveMainloopFwdSm80ILi8ELi1ELb1EN4cute5tupleIJNS5_1CILi128EEES8_S8_EEELi128ENS_6half_tEfNS_4arch4Sm80ELb0ELb0ELb1ELb1ELb1ELb1ELb1ELb0EEENS1_21CollectiveEpilogueFwdIS9_NS6_IJNS7_ILi1EEESF_SF_EEESA_SC_Li256ELb1ELb1ELb0ELb0EEENS1_19SingleTileSchedulerILb1ELb0ELb1ELi128EEEEEEEEEvNT_6ParamsE,@"STO_CUDA_ENTRY STV_DEFAULT"
_ZN7cutlass13device_kernelIN5flash19enable_sm80_to_sm89INS1_16FlashAttnFwdSm80INS1_25CollectiveMainloopFwdSm80ILi8ELi1ELb1EN4cute5tupleIJNS5_1CILi128EEES8_S8_EEELi128ENS_6half_tEfNS_4arch4Sm80ELb0ELb0ELb1ELb1ELb1ELb1ELb1ELb0EEENS1_21CollectiveEpilogueFwdIS9_NS6_IJNS7_ILi1EEESF_SF_EEESA_SC_Li256ELb1ELb1ELb0ELb0EEENS1_19SingleTileSchedulerILb1ELb0ELb1ELi128EEEEEEEEEvNT_6ParamsE:
[----:B------:R-:W-:Y:S01]  /*0000*/  LDC R1, c[0x0][0x37c] ;  /* 0x0000df00ff017b82 */ /* 0x000fe20000000800 */
[----:B------:R-:W-:Y:S05]  /*0010*/  EXIT ;  /* 0x000000000000794d */ /* 0x000fea0003800000 */
.L_x_2:
        /* <DEDUP_REMOVED lines=14> */
.L_x_20:


//--------------------- .text._ZN7cutlass13device_kernelIN5flash19enable_sm80_to_sm89INS1_16FlashAttnFwdSm80INS1_25CollectiveMainloopFwdSm80ILi8ELi1ELb1EN4cute5tupleIJNS5_1CILi128EEENS7_ILi96EEES8_EEELi128ENS_6half_tEfNS_4arch4Sm80ELb0ELb1ELb1ELb0ELb1ELb0ELb1ELb0EEENS1_21CollectiveEpilogueFwdINS6_IJS8_S8_S9_EEENS6_IJNS7_ILi1EEESH_SH_EEESB_SD_Li256ELb0ELb1ELb0ELb0EEENS1_19SingleTileSchedulerILb0ELb0ELb1ELi128EEEEEEEEEvNT_6ParamsE --------------------------
	.section	.text._ZN7cutlass13device_kernelIN5flash19enable_sm80_to_sm89INS1_16FlashAttnFwdSm80INS1_25CollectiveMainloopFwdSm80ILi8ELi1ELb1EN4cute5tupleIJNS5_1CILi128EEENS7_ILi96EEES8_EEELi128ENS_6half_tEfNS_4arch4Sm80ELb0ELb1ELb1ELb0ELb1ELb0ELb1ELb0EEENS1_21CollectiveEpilogueFwdINS6_IJS8_S8_S9_EEENS6_IJNS7_ILi1EEESH_SH_EEESB_SD_Li256ELb0ELb1ELb0ELb0EEENS1_19SingleTileSchedulerILb0ELb0ELb1ELi128EEEEEEEEEvNT_6ParamsE,"ax",@progbits
	.align	128
.text._ZN7cutlass13device_kernelIN5flash19enable_sm80_to_sm89INS1_16FlashAttnFwdSm80INS1_25CollectiveMainloopFwdSm80ILi8ELi1ELb1EN4cute5tupleIJNS5_1CILi128EEENS7_ILi96EEES8_EEELi128ENS_6half_tEfNS_4arch4Sm80ELb0ELb1ELb1ELb0ELb1ELb0ELb1ELb0EEENS1_21CollectiveEpilogueFwdINS6_IJS8_S8_S9_EEENS6_IJNS7_ILi1EEESH_SH_EEESB_SD_Li256ELb0ELb1ELb0ELb0EEENS1_19SingleTileSchedulerILb0ELb0ELb1ELi128EEEEEEEEEvNT_6ParamsE:
        .type           _ZN7cutlass13device_kernelIN5flash19enable_sm80_to_sm89INS1_16FlashAttnFwdSm80INS1_25CollectiveMainloopFwdSm80ILi8ELi1ELb1EN4cute5tupleIJNS5_1CILi128EEENS7_ILi96EEES8_EEELi128ENS_6half_tEfNS_4arch4Sm80ELb0ELb1ELb1ELb0ELb1ELb0ELb1ELb0EEENS1_21CollectiveEpilogueFwdINS6_IJS8_S8_S9_EEENS6_IJNS7_ILi1EEESH_SH_EEESB_SD_Li256ELb0ELb1ELb0ELb0EEENS1_19SingleTileSchedulerILb0ELb0ELb1ELi128EEEEEEEEEvNT_6ParamsE,@function
        .size           _ZN7cutlass13device_kernelIN5flash19enable_sm80_to_sm89INS1_16FlashAttnFwdSm80INS1_25CollectiveMainloopFwdSm80ILi8ELi1ELb1EN4cute5tupleIJNS5_1CILi128EEENS7_ILi96EEES8_EEELi128ENS_6half_tEfNS_4arch4Sm80ELb0ELb1ELb1ELb0ELb1ELb0ELb1ELb0EEENS1_21CollectiveEpilogueFwdINS6_IJS8_S8_S9_EEENS6_IJNS7_ILi1EEESH_SH_EEESB_SD_Li256ELb0ELb1ELb0ELb0EEENS1_19SingleTileSchedulerILb0ELb0ELb1ELi128EEEEEEEEEvNT_6ParamsE,(.L_x_21 - _ZN7cutlass13device_kernelIN5flash19enable_sm80_to_sm89INS1_16FlashAttnFwdSm80INS1_25CollectiveMainloopFwdSm80ILi8ELi1ELb1EN4cute5tupleIJNS5_1CILi128EEENS7_ILi96EEES8_EEELi128ENS_6half_tEfNS_4arch4Sm80ELb0ELb1ELb1ELb0ELb1ELb0ELb1ELb0EEENS1_21CollectiveEpilogueFwdINS6_IJS8_S8_S9_EEENS6_IJNS7_ILi1EEESH_SH_EEESB_SD_Li256ELb0ELb1ELb0ELb0EEENS1_19SingleTileSchedulerILb0ELb0ELb1ELi128EEEEEEEEEvNT_6ParamsE)
        .other          _ZN7cutlass13device_kernelIN5flash19enable_sm80_to_sm89INS1_16FlashAttnFwdSm80INS1_25CollectiveMainloopFwdSm80ILi8ELi1ELb1EN4cute5tupleIJNS5_1CILi128EEENS7_ILi96EEES8_EEELi128ENS_6half_tEfNS_4arch4Sm80ELb0ELb1ELb1ELb0ELb1ELb0ELb1ELb0EEENS1_21CollectiveEpilogueFwdINS6_IJS8_S8_S9_EEENS6_IJNS7_ILi1EEESH_SH_EEESB_SD_Li256ELb0ELb1ELb0ELb0EEENS1_19SingleTileSchedulerILb0ELb0ELb1ELi128EEEEEEEEEvNT_6ParamsE,@"STO_CUDA_ENTRY STV_DEFAULT"
_ZN7cutlass13device_kernelIN5flash19enable_sm80_to_sm89INS1_16FlashAttnFwdSm80INS1_25CollectiveMainloopFwdSm80ILi8ELi1ELb1EN4cute5tupleIJNS5_1CILi128EEENS7_ILi96EEES8_EEELi128ENS_6half_tEfNS_4arch4Sm80ELb0ELb1ELb1ELb0ELb1ELb0ELb1ELb0EEENS1_21CollectiveEpilogueFwdINS6_IJS8_S8_S9_EEENS6_IJNS7_ILi1EEESH_SH_EEESB_SD_Li256ELb0ELb1ELb0ELb0EEENS1_19SingleTileSchedulerILb0ELb0ELb1ELi128EEEEEEEEEvNT_6ParamsE:
[----:B------:R-:W-:Y:S01]  /*0000*/  LDC R1, c[0x0][0x37c] ;  /* 0x0000df00ff017b82 */ /* 0x000fe20000000800 */
[----:B------:R-:W-:Y:S05]  /*0010*/  EXIT ;  /* 0x000000000000794d */ /* 0x000fea0003800000 */
.L_x_3:
        /* <DEDUP_REMOVED lines=14> */
.L_x_21:


//--------------------- .text._ZN7cutlass13device_kernelIN5flash19enable_sm80_to_sm89INS1_16FlashAttnFwdSm80INS1_25CollectiveMainloopFwdSm80ILi8ELi1ELb1EN4cute5tupleIJNS5_1CILi128EEENS7_ILi96EEES8_EEELi128ENS_6half_tEfNS_4arch4Sm80ELb0ELb1ELb1ELb1ELb1ELb0ELb1ELb0EEENS1_21CollectiveEpilogueFwdINS6_IJS8_S8_S9_EEENS6_IJNS7_ILi1EEESH_SH_EEESB_SD_Li256ELb1ELb1ELb0ELb0EEENS1_19SingleTileSchedulerILb1ELb0ELb1ELi128EEEEEEEEEvNT_6ParamsE --------------------------
	.section	.text._ZN7cutlass13device_kernelIN5flash19enable_sm80_to_sm89INS1_16FlashAttnFwdSm80INS1_25CollectiveMainloopFwdSm80ILi8ELi1ELb1EN4cute5tupleIJNS5_1CILi128EEENS7_ILi96EEES8_EEELi128ENS_6half_tEfNS_4arch4Sm80ELb0ELb1ELb1ELb1ELb1ELb0ELb1ELb0EEENS1_21CollectiveEpilogueFwdINS6_IJS8_S8_S9_EEENS6_IJNS7_ILi1EEESH_SH_EEESB_SD_Li256ELb1ELb1ELb0ELb0EEENS1_19SingleTileSchedulerILb1ELb0ELb1ELi128EEEEEEEEEvNT_6ParamsE,"ax",@progbits
	.align	128
.text._ZN7cutlass13device_kernelIN5flash19enable_sm80_to_sm89INS1_16FlashAttnFwdSm80INS1_25CollectiveMainloopFwdSm80ILi8ELi1ELb1EN4cute5tupleIJNS5_1CILi128EEENS7_ILi96EEES8_EEELi128ENS_6half_tEfNS_4arch4Sm80ELb0ELb1ELb1ELb1ELb1ELb0ELb1ELb0EEENS1_21CollectiveEpilogueFwdINS6_IJS8_S8_S9_EEENS6_IJNS7_ILi1EEESH_SH_EEESB_SD_Li256ELb1ELb1ELb0ELb0EEENS1_19SingleTileSchedulerILb1ELb0ELb1ELi128EEEEEEEEEvNT_6ParamsE:
        .type           _ZN7cutlass13device_kernelIN5flash19enable_sm80_to_sm89INS1_16FlashAttnFwdSm80INS1_25CollectiveMainloopFwdSm80ILi8ELi1ELb1EN4cute5tupleIJNS5_1CILi128EEENS7_ILi96EEES8_EEELi128ENS_6half_tEfNS_4arch4Sm80ELb0ELb1ELb1ELb1ELb1ELb0ELb1ELb0EEENS1_21CollectiveEpilogueFwdINS6_IJS8_S8_S9_EEENS6_IJNS7_ILi1EEESH_SH_EEESB_SD_Li256ELb1ELb1ELb0ELb0EEENS1_19SingleTileSchedulerILb1ELb0ELb1ELi128EEEEEEEEEvNT_6ParamsE,@function
        .size           _ZN7cutlass13device_kernelIN5flash19enable_sm80_to_sm89INS1_16FlashAttnFwdSm80INS1_25CollectiveMainloopFwdSm80ILi8ELi1ELb1EN4cute5tupleIJNS5_1CILi128EEENS7_ILi96EEES8_EEELi128ENS_6half_tEfNS_4arch4Sm80ELb0ELb1ELb1ELb1ELb1ELb0ELb1ELb0EEENS1_21CollectiveEpilogueFwdINS6_IJS8_S8_S9_EEENS6_IJNS7_ILi1EEESH_SH_EEESB_SD_Li256ELb1ELb1ELb0ELb0EEENS1_19SingleTileSchedulerILb1ELb0ELb1ELi128EEEEEEEEEvNT_6ParamsE,(.L_x_22 - _ZN7cutlass13device_kernelIN5flash19enable_sm80_to_sm89INS1_16FlashAttnFwdSm80INS1_25CollectiveMainloopFwdSm80ILi8ELi1ELb1EN4cute5tupleIJNS5_1CILi128EEENS7_ILi96EEES8_EEELi128ENS_6half_tEfNS_4arch4Sm80ELb0ELb1ELb1ELb1ELb1ELb0ELb1ELb0EEENS1_21CollectiveEpilogueFwdINS6_IJS8_S8_S9_EEENS6_IJNS7_ILi1EEESH_SH_EEESB_SD_Li256ELb1ELb1ELb0ELb0EEENS1_19SingleTileSchedulerILb1ELb0ELb1ELi128EEEEEEEEEvNT_6ParamsE)
        .other          _ZN7cutlass13device_kernelIN5flash19enable_sm80_to_sm89INS1_16FlashAttnFwdSm80INS1_25CollectiveMainloopFwdSm80ILi8ELi1ELb1EN4cute5tupleIJNS5_1CILi128EEENS7_ILi96EEES8_EEELi128ENS_6half_tEfNS_4arch4Sm80ELb0ELb1ELb1ELb1ELb1ELb0ELb1ELb0EEENS1_21CollectiveEpilogueFwdINS6_IJS8_S8_S9_EEENS6_IJNS7_ILi1EEESH_SH_EEESB_SD_Li256ELb1ELb1ELb0ELb0EEENS1_19SingleTileSchedulerILb1ELb0ELb1ELi128EEEEEEEEEvNT_6ParamsE,@"STO_CUDA_ENTRY STV_DEFAULT"
_ZN7cutlass13device_kernelIN5flash19enable_sm80_to_sm89INS1_16FlashAttnFwdSm80INS1_25CollectiveMainloopFwdSm80ILi8ELi1ELb1EN4cute5tupleIJNS5_1CILi128EEENS7_ILi96EEES8_EEELi128ENS_6half_tEfNS_4arch4Sm80ELb0ELb1ELb1ELb1ELb1ELb0ELb1ELb0EEENS1_21CollectiveEpilogueFwdINS6_IJS8_S8_S9_EEENS6_IJNS7_ILi1EEESH_SH_EEESB_SD_Li256ELb1ELb1ELb0ELb0EEENS1_19SingleTileSchedulerILb1ELb0ELb1ELi128EEEEEEEEEvNT_6ParamsE:
[----:B------:R-:W-:Y:S01]  /*0000*/  LDC R1, c[0x0][0x37c] ;  /* 0x0000df00ff017b82 */ /* 0x000fe20000000800 */
[----:B------:R-:W-:Y:S05]  /*0010*/  EXIT ;  /* 0x000000000000794d */ /* 0x000fea0003800000 */
.L_x_4:
        /* <DEDUP_REMOVED lines=14> */
.L_x_22:


//--------------------- .text._ZN7cutlass13device_kernelIN5flash19enable_sm80_to_sm89INS1_16FlashAttnFwdSm80INS1_25CollectiveMainloopFwdSm80ILi8ELi1ELb1EN4cute5tupleIJNS5_1CILi128EEENS7_ILi96EEES8_EEELi128ENS_6half_tEfNS_4arch4Sm80ELb0ELb1ELb1ELb1ELb1ELb1ELb1ELb0EEENS1_21CollectiveEpilogueFwdINS6_IJS8_S8_S9_EEENS6_IJNS7_ILi1EEESH_SH_EEESB_SD_Li256ELb1ELb1ELb0ELb0EEENS1_19SingleTileSchedulerILb1ELb0ELb1ELi128EEEEEEEEEvNT_6ParamsE --------------------------
	.section	.text._ZN7cutlass13device_kernelIN5flash19enable_sm80_to_sm89INS1_16FlashAttnFwdSm80INS1_25CollectiveMainloopFwdSm80ILi8ELi1ELb1EN4cute5tupleIJNS5_1CILi128EEENS7_ILi96EEES8_EEELi128ENS_6half_tEfNS_4arch4Sm80ELb0ELb1ELb1ELb1ELb1ELb1ELb1ELb0EEENS1_21CollectiveEpilogueFwdINS6_IJS8_S8_S9_EEENS6_IJNS7_ILi1EEESH_SH_EEESB_SD_Li256ELb1ELb1ELb0ELb0EEENS1_19SingleTileSchedulerILb1ELb0ELb1ELi128EEEEEEEEEvNT_6ParamsE,"ax",@progbits
	.align	128
.text._ZN7cutlass13device_kernelIN5flash19enable_sm80_to_sm89INS1_16FlashAttnFwdSm80INS1_25CollectiveMainloopFwdSm80ILi8ELi1ELb1EN4cute5tupleIJNS5_1CILi128EEENS7_ILi96EEES8_EEELi128ENS_6half_tEfNS_4arch4Sm80ELb0ELb1ELb1ELb1ELb1ELb1ELb1ELb0EEENS1_21CollectiveEpilogueFwdINS6_IJS8_S8_S9_EEENS6_IJNS7_ILi1EEESH_SH_EEESB_SD_Li256ELb1ELb1ELb0ELb0EEENS1_19SingleTileSchedulerILb1ELb0ELb1ELi128EEEEEEEEEvNT_6ParamsE:
        .type           _ZN7cutlass13device_kernelIN5flash19enable_sm80_to_sm89INS1_16FlashAttnFwdSm80INS1_25CollectiveMainloopFwdSm80ILi8ELi1ELb1EN4cute5tupleIJNS5_1CILi128EEENS7_ILi96EEES8_EEELi128ENS_6half_tEfNS_4arch4Sm80ELb0ELb1ELb1ELb1ELb1ELb1ELb1ELb0EEENS1_21CollectiveEpilogueFwdINS6_IJS8_S8_S9_EEENS6_IJNS7_ILi1EEESH_SH_EEESB_SD_Li256ELb1ELb1ELb0ELb0EEENS1_19SingleTileSchedulerILb1ELb0ELb1ELi128EEEEEEEEEvNT_6ParamsE,@function
        .size           _ZN7cutlass13device_kernelIN5flash19enable_sm80_to_sm89INS1_16FlashAttnFwdSm80INS1_25CollectiveMainloopFwdSm80ILi8ELi1ELb1EN4cute5tupleIJNS5_1CILi128EEENS7_ILi96EEES8_EEELi128ENS_6half_tEfNS_4arch4Sm80ELb0ELb1ELb1ELb1ELb1ELb1ELb1ELb0EEENS1_21CollectiveEpilogueFwdINS6_IJS8_S8_S9_EEENS6_IJNS7_ILi1EEESH_SH_EEESB_SD_Li256ELb1ELb1ELb0ELb0EEENS1_19SingleTileSchedulerILb1ELb0ELb1ELi128EEEEEEEEEvNT_6ParamsE,(.L_x_23 - _ZN7cutlass13device_kernelIN5flash19enable_sm80_to_sm89INS1_16FlashAttnFwdSm80INS1_25CollectiveMainloopFwdSm80ILi8ELi1ELb1EN4cute5tupleIJNS5_1CILi128EEENS7_ILi96EEES8_EEELi128ENS_6half_tEfNS_4arch4Sm80ELb0ELb1ELb1ELb1ELb1ELb1ELb1ELb0EEENS1_21CollectiveEpilogueFwdINS6_IJS8_S8_S9_EEENS6_IJNS7_ILi1EEESH_SH_EEESB_SD_Li256ELb1ELb1ELb0ELb0EEENS1_19SingleTileSchedulerILb1ELb0ELb1ELi128EEEEEEEEEvNT_6ParamsE)
        .other          _ZN7cutlass13device_kernelIN5flash19enable_sm80_to_sm89INS1_16FlashAttnFwdSm80INS1_25CollectiveMainloopFwdSm80ILi8ELi1ELb1EN4cute5tupleIJNS5_1CILi128EEENS7_ILi96EEES8_EEELi128ENS_6half_tEfNS_4arch4Sm80ELb0ELb1ELb1ELb1ELb1ELb1ELb1ELb0EEENS1_21CollectiveEpilogueFwdINS6_IJS8_S8_S9_EEENS6_IJNS7_ILi1EEESH_SH_EEESB_SD_Li256ELb1ELb1ELb0ELb0EEENS1_19SingleTileSchedulerILb1ELb0ELb1ELi128EEEEEEEEEvNT_6ParamsE,@"STO_CUDA_ENTRY STV_DEFAULT"
_ZN7cutlass13device_kernelIN5flash19enable_sm80_to_sm89INS1_16FlashAttnFwdSm80INS1_25CollectiveMainloopFwdSm80ILi8ELi1ELb1EN4cute5tupleIJNS5_1CILi128EEENS7_ILi96EEES8_EEELi128ENS_6half_tEfNS_4arch4Sm80ELb0ELb1ELb1ELb1ELb1ELb1ELb1ELb0EEENS1_21CollectiveEpilogueFwdINS6_IJS8_S8_S9_EEENS6_IJNS7_ILi1EEESH_SH_EEESB_SD_Li256ELb1ELb1ELb0ELb0EEENS1_19SingleTileSchedulerILb1ELb0ELb1ELi128EEEEEEEEEvNT_6ParamsE:
[----:B------:R-:W-:Y:S01]  /*0000*/  LDC R1, c[0x0][0x37c] ;  /* 0x0000df00ff017b82 */ /* 0x000fe20000000800 */
[----:B------:R-:W-:Y:S05]  /*0010*/  EXIT ;  /* 0x000000000000794d */ /* 0x000fea0003800000 */
.L_x_5:
        /* <DEDUP_REMOVED lines=14> */
.L_x_23:


//--------------------- .text._ZN7cutlass13device_kernelIN5flash19enable_sm80_to_sm89INS1_16FlashAttnFwdSm80INS1_25CollectiveMainloopFwdSm80ILi8ELi1ELb1EN4cute5tupleIJNS5_1CILi128EEES8_S8_EEELi128ENS_6half_tEfNS_4arch4Sm80ELb1ELb0ELb1ELb0ELb1ELb0ELb1ELb0EEENS1_21CollectiveEpilogueFwdIS9_NS6_IJNS7_ILi1EEESF_SF_EEESA_SC_Li256ELb0ELb1ELb0ELb0EEENS1_30DynamicPersistentTileSchedulerILi256ELi256ELb0ELb1ELb0EEEEEEEEEvNT_6ParamsE --------------------------
	.section	.text._ZN7cutlass13device_kernelIN5flash19enable_sm80_to_sm89INS1_16FlashAttnFwdSm80INS1_25CollectiveMainloopFwdSm80ILi8ELi1ELb1EN4cute5tupleIJNS5_1CILi128EEES8_S8_EEELi128ENS_6half_tEfNS_4arch4Sm80ELb1ELb0ELb1ELb0ELb1ELb0ELb1ELb0EEENS1_21CollectiveEpilogueFwdIS9_NS6_IJNS7_ILi1EEESF_SF_EEESA_SC_Li256ELb0ELb1ELb0ELb0EEENS1_30DynamicPersistentTileSchedulerILi256ELi256ELb0ELb1ELb0EEEEEEEEEvNT_6ParamsE,"ax",@progbits
	.align	128
.text._ZN7cutlass13device_kernelIN5flash19enable_sm80_to_sm89INS1_16FlashAttnFwdSm80INS1_25CollectiveMainloopFwdSm80ILi8ELi1ELb1EN4cute5tupleIJNS5_1CILi128EEES8_S8_EEELi128ENS_6half_tEfNS_4arch4Sm80ELb1ELb0ELb1ELb0ELb1ELb0ELb1ELb0EEENS1_21CollectiveEpilogueFwdIS9_NS6_IJNS7_ILi1EEESF_SF_EEESA_SC_Li256ELb0ELb1ELb0ELb0EEENS1_30DynamicPersistentTileSchedulerILi256ELi256ELb0ELb1ELb0EEEEEEEEEvNT_6ParamsE:
        .type           _ZN7cutlass13device_kernelIN5flash19enable_sm80_to_sm89INS1_16FlashAttnFwdSm80INS1_25CollectiveMainloopFwdSm80ILi8ELi1ELb1EN4cute5tupleIJNS5_1CILi128EEES8_S8_EEELi128ENS_6half_tEfNS_4arch4Sm80ELb1ELb0ELb1ELb0ELb1ELb0ELb1ELb0EEENS1_21CollectiveEpilogueFwdIS9_NS6_IJNS7_ILi1EEESF_SF_EEESA_SC_Li256ELb0ELb1ELb0ELb0EEENS1_30DynamicPersistentTileSchedulerILi256ELi256ELb0ELb1ELb0EEEEEEEEEvNT_6ParamsE,@function
        .size           _ZN7cutlass13device_kernelIN5flash19enable_sm80_to_sm89INS1_16FlashAttnFwdSm80INS1_25CollectiveMainloopFwdSm80ILi8ELi1ELb1EN4cute5tupleIJNS5_1CILi128EEES8_S8_EEELi128ENS_6half_tEfNS_4arch4Sm80ELb1ELb0ELb1ELb0ELb1ELb0ELb1ELb0EEENS1_21CollectiveEpilogueFwdIS9_NS6_IJNS7_ILi1EEESF_SF_EEESA_SC_Li256ELb0ELb1ELb0ELb0EEENS1_30DynamicPersistentTileSchedulerILi256ELi256ELb0ELb1ELb0EEEEEEEEEvNT_6ParamsE,(.L_x_24 - _ZN7cutlass13device_kernelIN5flash19enable_sm80_to_sm89INS1_16FlashAttnFwdSm80INS1_25CollectiveMainloopFwdSm80ILi8ELi1ELb1EN4cute5tupleIJNS5_1CILi128EEES8_S8_EEELi128ENS_6half_tEfNS_4arch4Sm80ELb1ELb0ELb1ELb0ELb1ELb0ELb1ELb0EEENS1_21CollectiveEpilogueFwdIS9_NS6_IJNS7_ILi1EEESF_SF_EEESA_SC_Li256ELb0ELb1ELb0ELb0EEENS1_30DynamicPersistentTileSchedulerILi256ELi256ELb0ELb1ELb0EEEEEEEEEvNT_6ParamsE)
        .other          _ZN7cutlass13device_kernelIN5flash19enable_sm80_to_sm89INS1_16FlashAttnFwdSm80INS1_25CollectiveMainloopFwdSm80ILi8ELi1ELb1EN4cute5tupleIJNS5_1CILi128EEES8_S8_EEELi128ENS_6half_tEfNS_4arch4Sm80ELb1ELb0ELb1ELb0ELb1ELb0ELb1ELb0EEENS1_21CollectiveEpilogueFwdIS9_NS6_IJNS7_ILi1EEESF_SF_EEESA_SC_Li256ELb0ELb1ELb0ELb0EEENS1_30DynamicPersistentTileSchedulerILi256ELi256ELb0ELb1ELb0EEEEEEEEEvNT_6ParamsE,@"STO_CUDA_ENTRY STV_DEFAULT"
_ZN7cutlass13device_kernelIN5flash19enable_sm80_to_sm89INS1_16FlashAttnFwdSm80INS1_25CollectiveMainloopFwdSm80ILi8ELi1ELb1EN4cute5tupleIJNS5_1CILi128EEES8_S8_EEELi128ENS_6half_tEfNS_4arch4Sm80ELb1ELb0ELb1ELb0ELb1ELb0ELb1ELb0EEENS1_21CollectiveEpilogueFwdIS9_NS6_IJNS7_ILi1EEESF_SF_EEESA_SC_Li256ELb0ELb1ELb0ELb0EEENS1_30DynamicPersistentTileSchedulerILi256ELi256ELb0ELb1ELb0EEEEEEEEEvNT_6ParamsE:
[----:B------:R-:W-:Y:S01]  /*0000*/  LDC R1, c[0x0][0x37c] ;  /* 0x0000df00ff017b82 */ /* 0x000fe20000000800 */
[----:B------:R-:W-:Y:S05]  /*0010*/  EXIT ;  /* 0x000000000000794d */ /* 0x000fea0003800000 */
.L_x_6:
        /* <DEDUP_REMOVED lines=14> */
.L_x_24:


//--------------------- .text._ZN7cutlass13device_kernelIN5flash19enable_sm80_to_sm89INS1_16FlashAttnFwdSm80INS1_25CollectiveMainloopFwdSm80ILi8ELi1ELb1EN4cute5tupleIJNS5_1CILi128EEES8_S8_EEELi128ENS_6half_tEfNS_4arch4Sm80ELb1ELb0ELb1ELb1ELb1ELb0ELb1ELb0EEENS1_21CollectiveEpilogueFwdIS9_NS6_IJNS7_ILi1EEESF_SF_EEESA_SC_Li256ELb1ELb1ELb0ELb0EEENS1_19SingleTileSchedulerILb1ELb0ELb1ELi128EEEEEEEEEvNT_6ParamsE --------------------------
	.section	.text._ZN7cutlass13device_kernelIN5flash19enable_sm80_to_sm89INS1_16FlashAttnFwdSm80INS1_25CollectiveMainloopFwdSm80ILi8ELi1ELb1EN4cute5tupleIJNS5_1CILi128EEES8_S8_EEELi128ENS_6half_tEfNS_4arch4Sm80ELb1ELb0ELb1ELb1ELb1ELb0ELb1ELb0EEENS1_21CollectiveEpilogueFwdIS9_NS6_IJNS7_ILi1EEESF_SF_EEESA_SC_Li256ELb1ELb1ELb0ELb0EEENS1_19SingleTileSchedulerILb1ELb0ELb1ELi128EEEEEEEEEvNT_6ParamsE,"ax",@progbits
	.align	128
.text._ZN7cutlass13device_kernelIN5flash19enable_sm80_to_sm89INS1_16FlashAttnFwdSm80INS1_25CollectiveMainloopFwdSm80ILi8ELi1ELb1EN4cute5tupleIJNS5_1CILi128EEES8_S8_EEELi128ENS_6half_tEfNS_4arch4Sm80ELb1ELb0ELb1ELb1ELb1ELb0ELb1ELb0EEENS1_21CollectiveEpilogueFwdIS9_NS6_IJNS7_ILi1EEESF_SF_EEESA_SC_Li256ELb1ELb1ELb0ELb0EEENS1_19SingleTileSchedulerILb1ELb0ELb1ELi128EEEEEEEEEvNT_6ParamsE:
        .type           _ZN7cutlass13device_kernelIN5flash19enable_sm80_to_sm89INS1_16FlashAttnFwdSm80INS1_25CollectiveMainloopFwdSm80ILi8ELi1ELb1EN4cute5tupleIJNS5_1CILi128EEES8_S8_EEELi128ENS_6half_tEfNS_4arch4Sm80ELb1ELb0ELb1ELb1ELb1ELb0ELb1ELb0EEENS1_21CollectiveEpilogueFwdIS9_NS6_IJNS7_ILi1EEESF_SF_EEESA_SC_Li256ELb1ELb1ELb0ELb0EEENS1_19SingleTileSchedulerILb1ELb0ELb1ELi128EEEEEEEEEvNT_6ParamsE,@function
        .size           _ZN7cutlass13device_kernelIN5flash19enable_sm80_to_sm89INS1_16FlashAttnFwdSm80INS1_25CollectiveMainloopFwdSm80ILi8ELi1ELb1EN4cute5tupleIJNS5_1CILi128EEES8_S8_EEELi128ENS_6half_tEfNS_4arch4Sm80ELb1ELb0ELb1ELb1ELb1ELb0ELb1ELb0EEENS1_21CollectiveEpilogueFwdIS9_NS6_IJNS7_ILi1EEESF_SF_EEESA_SC_Li256ELb1ELb1ELb0ELb0EEENS1_19SingleTileSchedulerILb1ELb0ELb1ELi128EEEEEEEEEvNT_6ParamsE,(.L_x_25 - _ZN7cutlass13device_kernelIN5flash19enable_sm80_to_sm89INS1_16FlashAttnFwdSm80INS1_25CollectiveMainloopFwdSm80ILi8ELi1ELb1EN4cute5tupleIJNS5_1CILi128EEES8_S8_EEELi128ENS_6half_tEfNS_4arch4Sm80ELb1ELb0ELb1ELb1ELb1ELb0ELb1ELb0EEENS1_21CollectiveEpilogueFwdIS9_NS6_IJNS7_ILi1EEESF_SF_EEESA_SC_Li256ELb1ELb1ELb0ELb0EEENS1_19SingleTileSchedulerILb1ELb0ELb1ELi128EEEEEEEEEvNT_6ParamsE)
        .other          _ZN7cutlass13device_kernelIN5flash19enable_sm80_to_sm89INS1_16FlashAttnFwdSm80INS1_25CollectiveMainloopFwdSm80ILi8ELi1ELb1EN4cute5tupleIJNS5_1CILi128EEES8_S8_EEELi128ENS_6half_tEfNS_4arch4Sm80ELb1ELb0ELb1ELb1ELb1ELb0ELb1ELb0EEENS1_21CollectiveEpilogueFwdIS9_NS6_IJNS7_ILi1EEESF_SF_EEESA_SC_Li256ELb1ELb1ELb0ELb0EEENS1_19SingleTileSchedulerILb1ELb0ELb1ELi128EEEEEEEEEvNT_6ParamsE,@"STO_CUDA_ENTRY STV_DEFAULT"
_ZN7cutlass13device_kernelIN5flash19enable_sm80_to_sm89INS1_16FlashAttnFwdSm80INS1_25CollectiveMainloopFwdSm80ILi8ELi1ELb1EN4cute5tupleIJNS5_1CILi128EEES8_S8_EEELi128ENS_6half_tEfNS_4arch4Sm80ELb1ELb0ELb1ELb1ELb1ELb0ELb1ELb0EEENS1_21CollectiveEpilogueFwdIS9_NS6_IJNS7_ILi1EEESF_SF_EEESA_SC_Li256ELb1ELb1ELb0ELb0EEENS1_19SingleTileSchedulerILb1ELb0ELb1ELi128EEEEEEEEEvNT_6ParamsE:
[----:B------:R-:W-:Y:S01]  /*0000*/  LDC R1, c[0x0][0x37c] ;  /* 0x0000df00ff017b82 */ /* 0x000fe20000000800 */
[----:B------:R-:W-:Y:S05]  /*0010*/  EXIT ;  /* 0x000000000000794d */ /* 0x000fea0003800000 */
.L_x_7:
        /* <DEDUP_REMOVED lines=14> */
.L_x_25:


//--------------------- .text._ZN7cutlass13device_kernelIN5flash19enable_sm80_to_sm89INS1_16FlashAttnFwdSm80INS1_25CollectiveMainloopFwdSm80ILi8ELi1ELb1EN4cute5tupleIJNS5_1CILi128EEES8_S8_EEELi128ENS_6half_tEfNS_4arch4Sm80ELb1ELb0ELb1ELb1ELb1ELb1ELb1ELb0EEENS1_21CollectiveEpilogueFwdIS9_NS6_IJNS7_ILi1EEESF_SF_EEESA_SC_Li256ELb1ELb1ELb0ELb0EEENS1_19SingleTileSchedulerILb1ELb0ELb1ELi128EEEEEEEEEvNT_6ParamsE --------------------------
	.section	.text._ZN7cutlass13device_kernelIN5flash19enable_sm80_to_sm89INS1_16FlashAttnFwdSm80INS1_25CollectiveMainloopFwdSm80ILi8ELi1ELb1EN4cute5tupleIJNS5_1CILi128EEES8_S8_EEELi128ENS_6half_tEfNS_4arch4Sm80ELb1ELb0ELb1ELb1ELb1ELb1ELb1ELb0EEENS1_21CollectiveEpilogueFwdIS9_NS6_IJNS7_ILi1EEESF_SF_EEESA_SC_Li256ELb1ELb1ELb0ELb0EEENS1_19SingleTileSchedulerILb1ELb0ELb1ELi128EEEEEEEEEvNT_6ParamsE,"ax",@progbits
	.align	128
.text._ZN7cutlass13device_kernelIN5flash19enable_sm80_to_sm89INS1_16FlashAttnFwdSm80INS1_25CollectiveMainloopFwdSm80ILi8ELi1ELb1EN4cute5tupleIJNS5_1CILi128EEES8_S8_EEELi128ENS_6half_tEfNS_4arch4Sm80ELb1ELb0ELb1ELb1ELb1ELb1ELb1ELb0EEENS1_21CollectiveEpilogueFwdIS9_NS6_IJNS7_ILi1EEESF_SF_EEESA_SC_Li256ELb1ELb1ELb0ELb0EEENS1_19SingleTileSchedulerILb1ELb0ELb1ELi128EEEEEEEEEvNT_6ParamsE:
        .type           _ZN7cutlass13device_kernelIN5flash19enable_sm80_to_sm89INS1_16FlashAttnFwdSm80INS1_25CollectiveMainloopFwdSm80ILi8ELi1ELb1EN4cute5tupleIJNS5_1CILi128EEES8_S8_EEELi128ENS_6half_tEfNS_4arch4Sm80ELb1ELb0ELb1ELb1ELb1ELb1ELb1ELb0EEENS1_21CollectiveEpilogueFwdIS9_NS6_IJNS7_ILi1EEESF_SF_EEESA_SC_Li256ELb1ELb1ELb0ELb0EEENS1_19SingleTileSchedulerILb1ELb0ELb1ELi128EEEEEEEEEvNT_6ParamsE,@function
        .size           _ZN7cutlass13device_kernelIN5flash19enable_sm80_to_sm89INS1_16FlashAttnFwdSm80INS1_25CollectiveMainloopFwdSm80ILi8ELi1ELb1EN4cute5tupleIJNS5_1CILi128EEES8_S8_EEELi128ENS_6half_tEfNS_4arch4Sm80ELb1ELb0ELb1ELb1ELb1ELb1ELb1ELb0EEENS1_21CollectiveEpilogueFwdIS9_NS6_IJNS7_ILi1EEESF_SF_EEESA_SC_Li256ELb1ELb1ELb0ELb0EEENS1_19SingleTileSchedulerILb1ELb0ELb1ELi128EEEEEEEEEvNT_6ParamsE,(.L_x_26 - _ZN7cutlass13device_kernelIN5flash19enable_sm80_to_sm89INS1_16FlashAttnFwdSm80INS1_25CollectiveMainloopFwdSm80ILi8ELi1ELb1EN4cute5tupleIJNS5_1CILi128EEES8_S8_EEELi128ENS_6half_tEfNS_4arch4Sm80ELb1ELb0ELb1ELb1ELb1ELb1ELb1ELb0EEENS1_21CollectiveEpilogueFwdIS9_NS6_IJNS7_ILi1EEESF_SF_EEESA_SC_Li256ELb1ELb1ELb0ELb0EEENS1_19SingleTileSchedulerILb1ELb0ELb1ELi128EEEEEEEEEvNT_6ParamsE)
        .other          _ZN7cutlass13device_kernelIN5flash19enable_sm80_to_sm89INS1_16FlashAttnFwdSm80INS1_25CollectiveMainloopFwdSm80ILi8ELi1ELb1EN4cute5tupleIJNS5_1CILi128EEES8_S8_EEELi128ENS_6half_tEfNS_4arch4Sm80ELb1ELb0ELb1ELb1ELb1ELb1ELb1ELb0EEENS1_21CollectiveEpilogueFwdIS9_NS6_IJNS7_ILi1EEESF_SF_EEESA_SC_Li256ELb1ELb1ELb0ELb0EEENS1_19SingleTileSchedulerILb1ELb0ELb1ELi128EEEEEEEEEvNT_6ParamsE,@"STO_CUDA_ENTRY STV_DEFAULT"
_ZN7cutlass13device_kernelIN5flash19enable_sm80_to_sm89INS1_16FlashAttnFwdSm80INS1_25CollectiveMainloopFwdSm80ILi8ELi1ELb1EN4cute5tupleIJNS5_1CILi128EEES8_S8_EEELi128ENS_6half_tEfNS_4arch4Sm80ELb1ELb0ELb1ELb1ELb1ELb1ELb1ELb0EEENS1_21CollectiveEpilogueFwdIS9_NS6_IJNS7_ILi1EEESF_SF_EEESA_SC_Li256ELb1ELb1ELb0ELb0EEENS1_19SingleTileSchedulerILb1ELb0ELb1ELi128EEEEEEEEEvNT_6ParamsE:
[----:B------:R-:W-:Y:S01]  /*0000*/  LDC R1, c[0x0][0x37c] ;  /* 0x0000df00ff017b82 */ /* 0x000fe20000000800 */
[----:B------:R-:W-:Y:S05]  /*0010*/  EXIT ;  /* 0x000000000000794d */ /* 0x000fea0003800000 */
.L_x_8:
        /* <DEDUP_REMOVED lines=14> */
.L_x_26:


//--------------------- .text._ZN7cutlass13device_kernelIN5flash19enable_sm80_to_sm89INS1_16FlashAttnFwdSm80INS1_25CollectiveMainloopFwdSm80ILi4ELi1ELb0EN4cute5tupleIJNS5_1CILi128EEENS7_ILi64EEES8_EEELi128ENS_6half_tEfNS_4arch4Sm80ELb0ELb0ELb1ELb0ELb1ELb0ELb1ELb0EEENS1_21CollectiveEpilogueFwdINS6_IJS8_S8_S9_EEENS6_IJNS7_ILi1EEESH_SH_EEESB_SD_Li128ELb0ELb1ELb0ELb0EEENS1_19SingleTileSchedulerILb0ELb0ELb1ELi128EEEEEEEEEvNT_6ParamsE --------------------------
	.section	.text._ZN7cutlass13device_kernelIN5flash19enable_sm80_to_sm89INS1_16FlashAttnFwdSm80INS1_25CollectiveMainloopFwdSm80ILi4ELi1ELb0EN4cute5tupleIJNS5_1CILi128EEENS7_ILi64EEES8_EEELi128ENS_6half_tEfNS_4arch4Sm80ELb0ELb0ELb1ELb0ELb1ELb0ELb1ELb0EEENS1_21CollectiveEpilogueFwdINS6_IJS8_S8_S9_EEENS6_IJNS7_ILi1EEESH_SH_EEESB_SD_Li128ELb0ELb1ELb0ELb0EEENS1_19SingleTileSchedulerILb0ELb0ELb1ELi128EEEEEEEEEvNT_6ParamsE,"ax",@progbits
	.align	128
.text._ZN7cutlass13device_kernelIN5flash19enable_sm80_to_sm89INS1_16FlashAttnFwdSm80INS1_25CollectiveMainloopFwdSm80ILi4ELi1ELb0EN4cute5tupleIJNS5_1CILi128EEENS7_ILi64EEES8_EEELi128ENS_6half_tEfNS_4arch4Sm80ELb0ELb0ELb1ELb0ELb1ELb0ELb1ELb0EEENS1_21CollectiveEpilogueFwdINS6_IJS8_S8_S9_EEENS6_IJNS7_ILi1EEESH_SH_EEESB_SD_Li128ELb0ELb1ELb0ELb0EEENS1_19SingleTileSchedulerILb0ELb0ELb1ELi128EEEEEEEEEvNT_6ParamsE:
        .type           _ZN7cutlass13device_kernelIN5flash19enable_sm80_to_sm89INS1_16FlashAttnFwdSm80INS1_25CollectiveMainloopFwdSm80ILi4ELi1ELb0EN4cute5tupleIJNS5_1CILi128EEENS7_ILi64EEES8_EEELi128ENS_6half_tEfNS_4arch4Sm80ELb0ELb0ELb1ELb0ELb1ELb0ELb1ELb0EEENS1_21CollectiveEpilogueFwdINS6_IJS8_S8_S9_EEENS6_IJNS7_ILi1EEESH_SH_EEESB_SD_Li128ELb0ELb1ELb0ELb0EEENS1_19SingleTileSchedulerILb0ELb0ELb1ELi128EEEEEEEEEvNT_6ParamsE,@function
        .size           _ZN7cutlass13device_kernelIN5flash19enable_sm80_to_sm89INS1_16FlashAttnFwdSm80INS1_25CollectiveMainloopFwdSm80ILi4ELi1ELb0EN4cute5tupleIJNS5_1CILi128EEENS7_ILi64EEES8_EEELi128ENS_6half_tEfNS_4arch4Sm80ELb0ELb0ELb1ELb0ELb1ELb0ELb1ELb0EEENS1_21CollectiveEpilogueFwdINS6_IJS8_S8_S9_EEENS6_IJNS7_ILi1EEESH_SH_EEESB_SD_Li128ELb0ELb1ELb0ELb0EEENS1_19SingleTileSchedulerILb0ELb0ELb1ELi128EEEEEEEEEvNT_6ParamsE,(.L_x_27 - _ZN7cutlass13device_kernelIN5flash19enable_sm80_to_sm89INS1_16FlashAttnFwdSm80INS1_25CollectiveMainloopFwdSm80ILi4ELi1ELb0EN4cute5tupleIJNS5_1CILi128EEENS7_ILi64EEES8_EEELi128ENS_6half_tEfNS_4arch4Sm80ELb0ELb0ELb1ELb0ELb1ELb0ELb1ELb0EEENS1_21CollectiveEpilogueFwdINS6_IJS8_S8_S9_EEENS6_IJNS7_ILi1EEESH_SH_EEESB_SD_Li128ELb0ELb1ELb0ELb0EEENS1_19SingleTileSchedulerILb0ELb0ELb1ELi128EEEEEEEEEvNT_6ParamsE)
        .other          _ZN7cutlass13device_kernelIN5flash19enable_sm80_to_sm89INS1_16FlashAttnFwdSm80INS1_25CollectiveMainloopFwdSm80ILi4ELi1ELb0EN4cute5tupleIJNS5_1CILi128EEENS7_ILi64EEES8_EEELi128ENS_6half_tEfNS_4arch4Sm80ELb0ELb0ELb1ELb0ELb1ELb0ELb1ELb0EEENS1_21CollectiveEpilogueFwdINS6_IJS8_S8_S9_EEENS6_IJNS7_ILi1EEESH_SH_EEESB_SD_Li128ELb0ELb1ELb0ELb0EEENS1_19SingleTileSchedulerILb0ELb0ELb1ELi128EEEEEEEEEvNT_6ParamsE,@"STO_CUDA_ENTRY STV_DEFAULT"
_ZN7cutlass13device_kernelIN5flash19enable_sm80_to_sm89INS1_16FlashAttnFwdSm80INS1_25CollectiveMainloopFwdSm80ILi4ELi1ELb0EN4cute5tupleIJNS5_1CILi128EEENS7_ILi64EEES8_EEELi128ENS_6half_tEfNS_4arch4Sm80ELb0ELb0ELb1ELb0ELb1ELb0ELb1ELb0EEENS1_21CollectiveEpilogueFwdINS6_IJS8_S8_S9_EEENS6_IJNS7_ILi1EEESH_SH_EEESB_SD_Li128ELb0ELb1ELb0ELb0EEENS1_19SingleTileSchedulerILb0ELb0ELb1ELi128EEEEEEEEEvNT_6ParamsE:
[----:B------:R-:W-:Y:S01]  /*0000*/  LDC R1, c[0x0][0x37c] ;  /* 0x0000df00ff017b82 */ /* 0x000fe20000000800 */
[----:B------:R-:W-:Y:S05]  /*0010*/  EXIT ;  /* 0x000000000000794d */ /* 0x000fea0003800000 */
.L_x_9:
        /* <DEDUP_REMOVED lines=14> */
.L_x_27:


//--------------------- .text._ZN7cutlass13device_kernelIN5flash19enable_sm80_to_sm89INS1_16FlashAttnFwdSm80INS1_25CollectiveMainloopFwdSm80ILi4ELi1ELb0EN4cute5tupleIJNS5_1CILi128EEENS7_ILi64EEES8_EEELi128ENS_6half_tEfNS_4arch4Sm80ELb0ELb0ELb1ELb1ELb1ELb0ELb1ELb0EEENS1_21CollectiveEpilogueFwdINS6_IJS8_S8_S9_EEENS6_IJNS7_ILi1EEESH_SH_EEESB_SD_Li128ELb1ELb1ELb0ELb0EEENS1_19SingleTileSchedulerILb1ELb0ELb1ELi128EEEEEEEEEvNT_6ParamsE --------------------------
	.section	.text._ZN7cutlass13device_kernelIN5flash19enable_sm80_to_sm89INS1_16FlashAttnFwdSm80INS1_25CollectiveMainloopFwdSm80ILi4ELi1ELb0EN4cute5tupleIJNS5_1CILi128EEENS7_ILi64EEES8_EEELi128ENS_6half_tEfNS_4arch4Sm80ELb0ELb0ELb1ELb1ELb1ELb0ELb1ELb0EEENS1_21CollectiveEpilogueFwdINS6_IJS8_S8_S9_EEENS6_IJNS7_ILi1EEESH_SH_EEESB_SD_Li128ELb1ELb1ELb0ELb0EEENS1_19SingleTileSchedulerILb1ELb0ELb1ELi128EEEEEEEEEvNT_6ParamsE,"ax",@progbits
	.align	128
.text._ZN7cutlass13device_kernelIN5flash19enable_sm80_to_sm89INS1_16FlashAttnFwdSm80INS1_25CollectiveMainloopFwdSm80ILi4ELi1ELb0EN4cute5tupleIJNS5_1CILi128EEENS7_ILi64EEES8_EEELi128ENS_6half_tEfNS_4arch4Sm80ELb0ELb0ELb1ELb1ELb1ELb0ELb1ELb0EEENS1_21CollectiveEpilogueFwdINS6_IJS8_S8_S9_EEENS6_IJNS7_ILi1EEESH_SH_EEESB_SD_Li128ELb1ELb1ELb0ELb0EEENS1_19SingleTileSchedulerILb1ELb0ELb1ELi128EEEEEEEEEvNT_6ParamsE:
        .type           _ZN7cutlass13device_kernelIN5flash19enable_sm80_to_sm89INS1_16FlashAttnFwdSm80INS1_25CollectiveMainloopFwdSm80ILi4ELi1ELb0EN4cute5tupleIJNS5_1CILi128EEENS7_ILi64EEES8_EEELi128ENS_6half_tEfNS_4arch4Sm80ELb0ELb0ELb1ELb1ELb1ELb0ELb1ELb0EEENS1_21CollectiveEpilogueFwdINS6_IJS8_S8_S9_EEENS6_IJNS7_ILi1EEESH_SH_EEESB_SD_Li128ELb1ELb1ELb0ELb0EEENS1_19SingleTileSchedulerILb1ELb0ELb1ELi128EEEEEEEEEvNT_6ParamsE,@function
        .size           _ZN7cutlass13device_kernelIN5flash19enable_sm80_to_sm89INS1_16FlashAttnFwdSm80INS1_25CollectiveMainloopFwdSm80ILi4ELi1ELb0EN4cute5tupleIJNS5_1CILi128EEENS7_ILi64EEES8_EEELi128ENS_6half_tEfNS_4arch4Sm80ELb0ELb0ELb1ELb1ELb1ELb0ELb1ELb0EEENS1_21CollectiveEpilogueFwdINS6_IJS8_S8_S9_EEENS6_IJNS7_ILi1EEESH_SH_EEESB_SD_Li128ELb1ELb1ELb0ELb0EEENS1_19SingleTileSchedulerILb1ELb0ELb1ELi128EEEEEEEEEvNT_6ParamsE,(.L_x_28 - _ZN7cutlass13device_kernelIN5flash19enable_sm80_to_sm89INS1_16FlashAttnFwdSm80INS1_25CollectiveMainloopFwdSm80ILi4ELi1ELb0EN4cute5tupleIJNS5_1CILi128EEENS7_ILi64EEES8_EEELi128ENS_6half_tEfNS_4arch4Sm80ELb0ELb0ELb1ELb1ELb1ELb0ELb1ELb0EEENS1_21CollectiveEpilogueFwdINS6_IJS8_S8_S9_EEENS6_IJNS7_ILi1EEESH_SH_EEESB_SD_Li128ELb1ELb1ELb0ELb0EEENS1_19SingleTileSchedulerILb1ELb0ELb1ELi128EEEEEEEEEvNT_6ParamsE)
        .other          _ZN7cutlass13device_kernelIN5flash19enable_sm80_to_sm89INS1_16FlashAttnFwdSm80INS1_25CollectiveMainloopFwdSm80ILi4ELi1ELb0EN4cute5tupleIJNS5_1CILi128EEENS7_ILi64EEES8_EEELi128ENS_6half_tEfNS_4arch4Sm80ELb0ELb0ELb1ELb1ELb1ELb0ELb1ELb0EEENS1_21CollectiveEpilogueFwdINS6_IJS8_S8_S9_EEENS6_IJNS7_ILi1EEESH_SH_EEESB_SD_Li128ELb1ELb1ELb0ELb0EEENS1_19SingleTileSchedulerILb1ELb0ELb1ELi128EEEEEEEEEvNT_6ParamsE,@"STO_CUDA_ENTRY STV_DEFAULT"
_ZN7cutlass13device_kernelIN5flash19enable_sm80_to_sm89INS1_16FlashAttnFwdSm80INS1_25CollectiveMainloopFwdSm80ILi4ELi1ELb0EN4cute5tupleIJNS5_1CILi128EEENS7_ILi64EEES8_EEELi128ENS_6half_tEfNS_4arch4Sm80ELb0ELb0ELb1ELb1ELb1ELb0ELb1ELb0EEENS1_21CollectiveEpilogueFwdINS6_IJS8_S8_S9_EEENS6_IJNS7_ILi1EEESH_SH_EEESB_SD_Li128ELb1ELb1ELb0ELb0EEENS1_19SingleTileSchedulerILb1ELb0ELb1ELi128EEEEEEEEEvNT_6ParamsE:
[----:B------:R-:W-:Y:S01]  /*0000*/  LDC R1, c[0x0][0x37c] ;  /* 0x0000df00ff017b82 */ /* 0x000fe20000000800 */
[----:B------:R-:W-:Y:S05]  /*0010*/  EXIT ;  /* 0x000000000000794d */ /* 0x000fea0003800000 */
.L_x_10:
        /* <DEDUP_REMOVED lines=14> */
.L_x_28:


//--------------------- .text._ZN7cutlass13device_kernelIN5flash19enable_sm80_to_sm89INS1_16FlashAttnFwdSm80INS1_25CollectiveMainloopFwdSm80ILi4ELi1ELb0EN4cute5tupleIJNS5_1CILi128EEENS7_ILi64EEES8_EEELi128ENS_6half_tEfNS_4arch4Sm80ELb0ELb0ELb1ELb1ELb1ELb1ELb1ELb0EEENS1_21CollectiveEpilogueFwdINS6_IJS8_S8_S9_EEENS6_IJNS7_ILi1EEESH_SH_EEESB_SD_Li128ELb1ELb1ELb0ELb0EEENS1_19SingleTileSchedulerILb1ELb0ELb1ELi128EEEEEEEEEvNT_6ParamsE --------------------------
	.section	.text._ZN7cutlass13device_kernelIN5flash19enable_sm80_to_sm89INS1_16FlashAttnFwdSm80INS1_25CollectiveMainloopFwdSm80ILi4ELi1ELb0EN4cute5tupleIJNS5_1CILi128EEENS7_ILi64EEES8_EEELi128ENS_6half_tEfNS_4arch4Sm80ELb0ELb0ELb1ELb1ELb1ELb1ELb1ELb0EEENS1_21CollectiveEpilogueFwdINS6_IJS8_S8_S9_EEENS6_IJNS7_ILi1EEESH_SH_EEESB_SD_Li128ELb1ELb1ELb0ELb0EEENS1_19SingleTileSchedulerILb1ELb0ELb1ELi128EEEEEEEEEvNT_6ParamsE,"ax",@progbits
	.align	128
.text._ZN7cutlass13device_kernelIN5flash19enable_sm80_to_sm89INS1_16FlashAttnFwdSm80INS1_25CollectiveMainloopFwdSm80ILi4ELi1ELb0EN4cute5tupleIJNS5_1CILi128EEENS7_ILi64EEES8_EEELi128ENS_6half_tEfNS_4arch4Sm80ELb0ELb0ELb1ELb1ELb1ELb1ELb1ELb0EEENS1_21CollectiveEpilogueFwdINS6_IJS8_S8_S9_EEENS6_IJNS7_ILi1EEESH_SH_EEESB_SD_Li128ELb1ELb1ELb0ELb0EEENS1_19SingleTileSchedulerILb1ELb0ELb1ELi128EEEEEEEEEvNT_6ParamsE:
        .type           _ZN7cutlass13device_kernelIN5flash19enable_sm80_to_sm89INS1_16FlashAttnFwdSm80INS1_25CollectiveMainloopFwdSm80ILi4ELi1ELb0EN4cute5tupleIJNS5_1CILi128EEENS7_ILi64EEES8_EEELi128ENS_6half_tEfNS_4arch4Sm80ELb0ELb0ELb1ELb1ELb1ELb1ELb1ELb0EEENS1_21CollectiveEpilogueFwdINS6_IJS8_S8_S9_EEENS6_IJNS7_ILi1EEESH_SH_EEESB_SD_Li128ELb1ELb1ELb0ELb0EEENS1_19SingleTileSchedulerILb1ELb0ELb1ELi128EEEEEEEEEvNT_6ParamsE,@function
        .size           _ZN7cutlass13device_kernelIN5flash19enable_sm80_to_sm89INS1_16FlashAttnFwdSm80INS1_25CollectiveMainloopFwdSm80ILi4ELi1ELb0EN4cute5tupleIJNS5_1CILi128EEENS7_ILi64EEES8_EEELi128ENS_6half_tEfNS_4arch4Sm80ELb0ELb0ELb1ELb1ELb1ELb1ELb1ELb0EEENS1_21CollectiveEpilogueFwdINS6_IJS8_S8_S9_EEENS6_IJNS7_ILi1EEESH_SH_EEESB_SD_Li128ELb1ELb1ELb0ELb0EEENS1_19SingleTileSchedulerILb1ELb0ELb1ELi128EEEEEEEEEvNT_6ParamsE,(.L_x_29 - _ZN7cutlass13device_kernelIN5flash19enable_sm80_to_sm89INS1_16FlashAttnFwdSm80INS1_25CollectiveMainloopFwdSm80ILi4ELi1ELb0EN4cute5tupleIJNS5_1CILi128EEENS7_ILi64EEES8_EEELi128ENS_6half_tEfNS_4arch4Sm80ELb0ELb0ELb1ELb1ELb1ELb1ELb1ELb0EEENS1_21CollectiveEpilogueFwdINS6_IJS8_S8_S9_EEENS6_IJNS7_ILi1EEESH_SH_EEESB_SD_Li128ELb1ELb1ELb0ELb0EEENS1_19SingleTileSchedulerILb1ELb0ELb1ELi128EEEEEEEEEvNT_6ParamsE)
        .other          _ZN7cutlass13device_kernelIN5flash19enable_sm80_to_sm89INS1_16FlashAttnFwdSm80INS1_25CollectiveMainloopFwdSm80ILi4ELi1ELb0EN4cute5tupleIJNS5_1CILi128EEENS7_ILi64EEES8_EEELi128ENS_6half_tEfNS_4arch4Sm80ELb0ELb0ELb1ELb1ELb1ELb1ELb1ELb0EEENS1_21CollectiveEpilogueFwdINS6_IJS8_S8_S9_EEENS6_IJNS7_ILi1EEESH_SH_EEESB_SD_Li128ELb1ELb1ELb0ELb0EEENS1_19SingleTileSchedulerILb1ELb0ELb1ELi128EEEEEEEEEvNT_6ParamsE,@"STO_CUDA_ENTRY STV_DEFAULT"
_ZN7cutlass13device_kernelIN5flash19enable_sm80_to_sm89INS1_16FlashAttnFwdSm80INS1_25CollectiveMainloopFwdSm80ILi4ELi1ELb0EN4cute5tupleIJNS5_1CILi128EEENS7_ILi64EEES8_EEELi128ENS_6half_tEfNS_4arch4Sm80ELb0ELb0ELb1ELb1ELb1ELb1ELb1ELb0EEENS1_21CollectiveEpilogueFwdINS6_IJS8_S8_S9_EEENS6_IJNS7_ILi1EEESH_SH_EEESB_SD_Li128ELb1ELb1ELb0ELb0EEENS1_19SingleTileSchedulerILb1ELb0ELb1ELi128EEEEEEEEEvNT_6ParamsE:
[----:B------:R-:W-:Y:S01]  /*0000*/  LDC R1, c[0x0][0x37c] ;  /* 0x0000df00ff017b82 */ /* 0x000fe20000000800 */
[----:B------:R-:W-:Y:S05]  /*0010*/  EXIT ;  /* 0x000000000000794d */ /* 0x000fea0003800000 */
.L_x_11:
        /* <DEDUP_REMOVED lines=14> */
.L_x_29:


//--------------------- .text._ZN7cutlass13device_kernelIN5flash19enable_sm80_to_sm89INS1_16FlashAttnFwdSm80INS1_25CollectiveMainloopFwdSm80ILi4ELi1ELb0EN4cute5tupleIJNS5_1CILi128EEENS7_ILi48EEES8_EEELi128ENS_6half_tEfNS_4arch4Sm80ELb0ELb1ELb1ELb0ELb1ELb0ELb1ELb0EEENS1_21CollectiveEpilogueFwdINS6_IJS8_S8_S9_EEENS6_IJNS7_ILi1EEESH_SH_EEESB_SD_Li128ELb0ELb1ELb0ELb0EEENS1_19SingleTileSchedulerILb0ELb0ELb1ELi128EEEEEEEEEvNT_6ParamsE --------------------------
	.section	.text._ZN7cutlass13device_kernelIN5flash19enable_sm80_to_sm89INS1_16FlashAttnFwdSm80INS1_25CollectiveMainloopFwdSm80ILi4ELi1ELb0EN4cute5tupleIJNS5_1CILi128EEENS7_ILi48EEES8_EEELi128ENS_6half_tEfNS_4arch4Sm80ELb0ELb1ELb1ELb0ELb1ELb0ELb1ELb0EEENS1_21CollectiveEpilogueFwdINS6_IJS8_S8_S9_EEENS6_IJNS7_ILi1EEESH_SH_EEESB_SD_Li128ELb0ELb1ELb0ELb0EEENS1_19SingleTileSchedulerILb0ELb0ELb1ELi128EEEEEEEEEvNT_6ParamsE,"ax",@progbits
	.align	128
.text._ZN7cutlass13device_kernelIN5flash19enable_sm80_to_sm89INS1_16FlashAttnFwdSm80INS1_25CollectiveMainloopFwdSm80ILi4ELi1ELb0EN4cute5tupleIJNS5_1CILi128EEENS7_ILi48EEES8_EEELi128ENS_6half_tEfNS_4arch4Sm80ELb0ELb1ELb1ELb0ELb1ELb0ELb1ELb0EEENS1_21CollectiveEpilogueFwdINS6_IJS8_S8_S9_EEENS6_IJNS7_ILi1EEESH_SH_EEESB_SD_Li128ELb0ELb1ELb0ELb0EEENS1_19SingleTileSchedulerILb0ELb0ELb1ELi128EEEEEEEEEvNT_6ParamsE:
        .type           _ZN7cutlass13device_kernelIN5flash19enable_sm80_to_sm89INS1_16FlashAttnFwdSm80INS1_25CollectiveMainloopFwdSm80ILi4ELi1ELb0EN4cute5tupleIJNS5_1CILi128EEENS7_ILi48EEES8_EEELi128ENS_6half_tEfNS_4arch4Sm80ELb0ELb1ELb1ELb0ELb1ELb0ELb1ELb0EEENS1_21CollectiveEpilogueFwdINS6_IJS8_S8_S9_EEENS6_IJNS7_ILi1EEESH_SH_EEESB_SD_Li128ELb0ELb1ELb0ELb0EEENS1_19SingleTileSchedulerILb0ELb0ELb1ELi128EEEEEEEEEvNT_6ParamsE,@function
        .size           _ZN7cutlass13device_kernelIN5flash19enable_sm80_to_sm89INS1_16FlashAttnFwdSm80INS1_25CollectiveMainloopFwdSm80ILi4ELi1ELb0EN4cute5tupleIJNS5_1CILi128EEENS7_ILi48EEES8_EEELi128ENS_6half_tEfNS_4arch4Sm80ELb0ELb1ELb1ELb0ELb1ELb0ELb1ELb0EEENS1_21CollectiveEpilogueFwdINS6_IJS8_S8_S9_EEENS6_IJNS7_ILi1EEESH_SH_EEESB_SD_Li128ELb0ELb1ELb0ELb0EEENS1_19SingleTileSchedulerILb0ELb0ELb1ELi128EEEEEEEEEvNT_6ParamsE,(.L_x_30 - _ZN7cutlass13device_kernelIN5flash19enable_sm80_to_sm89INS1_16FlashAttnFwdSm80INS1_25CollectiveMainloopFwdSm80ILi4ELi1ELb0EN4cute5tupleIJNS5_1CILi128EEENS7_ILi48EEES8_EEELi128ENS_6half_tEfNS_4arch4Sm80ELb0ELb1ELb1ELb0ELb1ELb0ELb1ELb0EEENS1_21CollectiveEpilogueFwdINS6_IJS8_S8_S9_EEENS6_IJNS7_ILi1EEESH_SH_EEESB_SD_Li128ELb0ELb1ELb0ELb0EEENS1_19SingleTileSchedulerILb0ELb0ELb1ELi128EEEEEEEEEvNT_6ParamsE)
        .other          _ZN7cutlass13device_kernelIN5flash19enable_sm80_to_sm89INS1_16FlashAttnFwdSm80INS1_25CollectiveMainloopFwdSm80ILi4ELi1ELb0EN4cute5tupleIJNS5_1CILi128EEENS7_ILi48EEES8_EEELi128ENS_6half_tEfNS_4arch4Sm80ELb0ELb1ELb1ELb0ELb1ELb0ELb1ELb0EEENS1_21CollectiveEpilogueFwdINS6_IJS8_S8_S9_EEENS6_IJNS7_ILi1EEESH_SH_EEESB_SD_Li128ELb0ELb1ELb0ELb0EEENS1_19SingleTileSchedulerILb0ELb0ELb1ELi128EEEEEEEEEvNT_6ParamsE,@"STO_CUDA_ENTRY STV_DEFAULT"
_ZN7cutlass13device_kernelIN5flash19enable_sm80_to_sm89INS1_16FlashAttnFwdSm80INS1_25CollectiveMainloopFwdSm80ILi4ELi1ELb0EN4cute5tupleIJNS5_1CILi128EEENS7_ILi48EEES8_EEELi128ENS_6half_tEfNS_4arch4Sm80ELb0ELb1ELb1ELb0ELb1ELb0ELb1ELb0EEENS1_21CollectiveEpilogueFwdINS6_IJS8_S8_S9_EEENS6_IJNS7_ILi1EEESH_SH_EEESB_SD_Li128ELb0ELb1ELb0ELb0EEENS1_19SingleTileSchedulerILb0ELb0ELb1ELi128EEEEEEEEEvNT_6ParamsE:
[----:B------:R-:W-:Y:S01]  /*0000*/  LDC R1, c[0x0][0x37c] ;  /* 0x0000df00ff017b82 */ /* 0x000fe20000000800 */
[----:B------:R-:W-:Y:S05]  /*0010*/  EXIT ;  /* 0x000000000000794d */ /* 0x000fea0003800000 */
.L_x_12:
        /* <DEDUP_REMOVED lines=14> */
.L_x_30:


//--------------------- .text._ZN7cutlass13device_kernelIN5flash19enable_sm80_to_sm89INS1_16FlashAttnFwdSm80INS1_25CollectiveMainloopFwdSm80ILi4ELi1ELb0EN4cute5tupleIJNS5_1CILi128EEENS7_ILi48EEES8_EEELi128ENS_6half_tEfNS_4arch4Sm80ELb0ELb1ELb1ELb1ELb1ELb0ELb1ELb0EEENS1_21CollectiveEpilogueFwdINS6_IJS8_S8_S9_EEENS6_IJNS7_ILi1EEESH_SH_EEESB_SD_Li128ELb1ELb1ELb0ELb0EEENS1_19SingleTileSchedulerILb1ELb0ELb1ELi128EEEEEEEEEvNT_6ParamsE --------------------------
	.section	.text._ZN7cutlass13device_kernelIN5flash19enable_sm80_to_sm89INS1_16FlashAttnFwdSm80INS1_25CollectiveMainloopFwdSm80ILi4ELi1ELb0EN4cute5tupleIJNS5_1CILi128EEENS7_ILi48EEES8_EEELi128ENS_6half_tEfNS_4arch4Sm80ELb0ELb1ELb1ELb1ELb1ELb0ELb1ELb0EEENS1_21CollectiveEpilogueFwdINS6_IJS8_S8_S9_EEENS6_IJNS7_ILi1EEESH_SH_EEESB_SD_Li128ELb1ELb1ELb0ELb0EEENS1_19SingleTileSchedulerILb1ELb0ELb1ELi128EEEEEEEEEvNT_6ParamsE,"ax",@progbits
	.align	128
.text._ZN7cutlass13device_kernelIN5flash19enable_sm80_to_sm89INS1_16FlashAttnFwdSm80INS1_25CollectiveMainloopFwdSm80ILi4ELi1ELb0EN4cute5tupleIJNS5_1CILi128EEENS7_ILi48EEES8_EEELi128ENS_6half_tEfNS_4arch4Sm80ELb0ELb1ELb1ELb1ELb1ELb0ELb1ELb0EEENS1_21CollectiveEpilogueFwdINS6_IJS8_S8_S9_EEENS6_IJNS7_ILi1EEESH_SH_EEESB_SD_Li128ELb1ELb1ELb0ELb0EEENS1_19SingleTileSchedulerILb1ELb0ELb1ELi128EEEEEEEEEvNT_6ParamsE:
        .type           _ZN7cutlass13device_kernelIN5flash19enable_sm80_to_sm89INS1_16FlashAttnFwdSm80INS1_25CollectiveMainloopFwdSm80ILi4ELi1ELb0EN4cute5tupleIJNS5_1CILi128EEENS7_ILi48EEES8_EEELi128ENS_6half_tEfNS_4arch4Sm80ELb0ELb1ELb1ELb1ELb1ELb0ELb1ELb0EEENS1_21CollectiveEpilogueFwdINS6_IJS8_S8_S9_EEENS6_IJNS7_ILi1EEESH_SH_EEESB_SD_Li128ELb1ELb1ELb0ELb0EEENS1_19SingleTileSchedulerILb1ELb0ELb1ELi128EEEEEEEEEvNT_6ParamsE,@function
        .size           _ZN7cutlass13device_kernelIN5flash19enable_sm80_to_sm89INS1_16FlashAttnFwdSm80INS1_25CollectiveMainloopFwdSm80ILi4ELi1ELb0EN4cute5tupleIJNS5_1CILi128EEENS7_ILi48EEES8_EEELi128ENS_6half_tEfNS_4arch4Sm80ELb0ELb1ELb1ELb1ELb1ELb0ELb1ELb0EEENS1_21CollectiveEpilogueFwdINS6_IJS8_S8_S9_EEENS6_IJNS7_ILi1EEESH_SH_EEESB_SD_Li128ELb1ELb1ELb0ELb0EEENS1_19SingleTileSchedulerILb1ELb0ELb1ELi128EEEEEEEEEvNT_6ParamsE,(.L_x_31 - _ZN7cutlass13device_kernelIN5flash19enable_sm80_to_sm89INS1_16FlashAttnFwdSm80INS1_25CollectiveMainloopFwdSm80ILi4ELi1ELb0EN4cute5tupleIJNS5_1CILi128EEENS7_ILi48EEES8_EEELi128ENS_6half_tEfNS_4arch4Sm80ELb0ELb1ELb1ELb1ELb1ELb0ELb1ELb0EEENS1_21CollectiveEpilogueFwdINS6_IJS8_S8_S9_EEENS6_IJNS7_ILi1EEESH_SH_EEESB_SD_Li128ELb1ELb1ELb0ELb0EEENS1_19SingleTileSchedulerILb1ELb0ELb1ELi128EEEEEEEEEvNT_6ParamsE)
        .other          _ZN7cutlass13device_kernelIN5flash19enable_sm80_to_sm89INS1_16FlashAttnFwdSm80INS1_25CollectiveMainloopFwdSm80ILi4ELi1ELb0EN4cute5tupleIJNS5_1CILi128EEENS7_ILi48EEES8_EEELi128ENS_6half_tEfNS_4arch4Sm80ELb0ELb1ELb1ELb1ELb1ELb0ELb1ELb0EEENS1_21CollectiveEpilogueFwdINS6_IJS8_S8_S9_EEENS6_IJNS7_ILi1EEESH_SH_EEESB_SD_Li128ELb1ELb1ELb0ELb0EEENS1_19SingleTileSchedulerILb1ELb0ELb1ELi128EEEEEEEEEvNT_6ParamsE,@"STO_CUDA_ENTRY STV_DEFAULT"
_ZN7cutlass13device_kernelIN5flash19enable_sm80_to_sm89INS1_16FlashAttnFwdSm80INS1_25CollectiveMainloopFwdSm80ILi4ELi1ELb0EN4cute5tupleIJNS5_1CILi128EEENS7_ILi48EEES8_EEELi128ENS_6half_tEfNS_4arch4Sm80ELb0ELb1ELb1ELb1ELb1ELb0ELb1ELb0EEENS1_21CollectiveEpilogueFwdINS6_IJS8_S8_S9_EEENS6_IJNS7_ILi1EEESH_SH_EEESB_SD_Li128ELb1ELb1ELb0ELb0EEENS1_19SingleTileSchedulerILb1ELb0ELb1ELi128EEEEEEEEEvNT_6ParamsE:
[----:B------:R-:W-:Y:S01]  /*0000*/  LDC R1, c[0x0][0x37c] ;  /* 0x0000df00ff017b82 */ /* 0x000fe20000000800 */
[----:B------:R-:W-:Y:S05]  /*0010*/  EXIT ;  /* 0x000000000000794d */ /* 0x000fea0003800000 */
.L_x_13:
        /* <DEDUP_REMOVED lines=14> */
.L_x_31:


//--------------------- .text._ZN7cutlass13device_kernelIN5flash19enable_sm80_to_sm89INS1_16FlashAttnFwdSm80INS1_25CollectiveMainloopFwdSm80ILi4ELi1ELb0EN4cute5tupleIJNS5_1CILi128EEENS7_ILi48EEES8_EEELi128ENS_6half_tEfNS_4arch4Sm80ELb0ELb1ELb1ELb1ELb1ELb1ELb1ELb0EEENS1_21CollectiveEpilogueFwdINS6_IJS8_S8_S9_EEENS6_IJNS7_ILi1EEESH_SH_EEESB_SD_Li128ELb1ELb1ELb0ELb0EEENS1_19SingleTileSchedulerILb1ELb0ELb1ELi128EEEEEEEEEvNT_6ParamsE --------------------------
	.section	.text._ZN7cutlass13device_kernelIN5flash19enable_sm80_to_sm89INS1_16FlashAttnFwdSm80INS1_25CollectiveMainloopFwdSm80ILi4ELi1ELb0EN4cute5tupleIJNS5_1CILi128EEENS7_ILi48EEES8_EEELi128ENS_6half_tEfNS_4arch4Sm80ELb0ELb1ELb1ELb1ELb1ELb1ELb1ELb0EEENS1_21CollectiveEpilogueFwdINS6_IJS8_S8_S9_EEENS6_IJNS7_ILi1EEESH_SH_EEESB_SD_Li128ELb1ELb1ELb0ELb0EEENS1_19SingleTileSchedulerILb1ELb0ELb1ELi128EEEEEEEEEvNT_6ParamsE,"ax",@progbits
	.align	128
.text._ZN7cutlass13device_kernelIN5flash19enable_sm80_to_sm89INS1_16FlashAttnFwdSm80INS1_25CollectiveMainloopFwdSm80ILi4ELi1ELb0EN4cute5tupleIJNS5_1CILi128EEENS7_ILi48EEES8_EEELi128ENS_6half_tEfNS_4arch4Sm80ELb0ELb1ELb1ELb1ELb1ELb1ELb1ELb0EEENS1_21CollectiveEpilogueFwdINS6_IJS8_S8_S9_EEENS6_IJNS7_ILi1EEESH_SH_EEESB_SD_Li128ELb1ELb1ELb0ELb0EEENS1_19SingleTileSchedulerILb1ELb0ELb1ELi128EEEEEEEEEvNT_6ParamsE:
        .type           _ZN7cutlass13device_kernelIN5flash19enable_sm80_to_sm89INS1_16FlashAttnFwdSm80INS1_25CollectiveMainloopFwdSm80ILi4ELi1ELb0EN4cute5tupleIJNS5_1CILi128EEENS7_ILi48EEES8_EEELi128ENS_6half_tEfNS_4arch4Sm80ELb0ELb1ELb1ELb1ELb1ELb1ELb1ELb0EEENS1_21CollectiveEpilogueFwdINS6_IJS8_S8_S9_EEENS6_IJNS7_ILi1EEESH_SH_EEESB_SD_Li128ELb1ELb1ELb0ELb0EEENS1_19SingleTileSchedulerILb1ELb0ELb1ELi128EEEEEEEEEvNT_6ParamsE,@function
        .size           _ZN7cutlass13device_kernelIN5flash19enable_sm80_to_sm89INS1_16FlashAttnFwdSm80INS1_25CollectiveMainloopFwdSm80ILi4ELi1ELb0EN4cute5tupleIJNS5_1CILi128EEENS7_ILi48EEES8_EEELi128ENS_6half_tEfNS_4arch4Sm80ELb0ELb1ELb1ELb1ELb1ELb1ELb1ELb0EEENS1_21CollectiveEpilogueFwdINS6_IJS8_S8_S9_EEENS6_IJNS7_ILi1EEESH_SH_EEESB_SD_Li128ELb1ELb1ELb0ELb0EEENS1_19SingleTileSchedulerILb1ELb0ELb1ELi128EEEEEEEEEvNT_6ParamsE,(.L_x_32 - _ZN7cutlass13device_kernelIN5flash19enable_sm80_to_sm89INS1_16FlashAttnFwdSm80INS1_25CollectiveMainloopFwdSm80ILi4ELi1ELb0EN4cute5tupleIJNS5_1CILi128EEENS7_ILi48EEES8_EEELi128ENS_6half_tEfNS_4arch4Sm80ELb0ELb1ELb1ELb1ELb1ELb1ELb1ELb0EEENS1_21CollectiveEpilogueFwdINS6_IJS8_S8_S9_EEENS6_IJNS7_ILi1EEESH_SH_EEESB_SD_Li128ELb1ELb1ELb0ELb0EEENS1_19SingleTileSchedulerILb1ELb0ELb1ELi128EEEEEEEEEvNT_6ParamsE)
        .other          _ZN7cutlass13device_kernelIN5flash19enable_sm80_to_sm89INS1_16FlashAttnFwdSm80INS1_25CollectiveMainloopFwdSm80ILi4ELi1ELb0EN4cute5tupleIJNS5_1CILi128EEENS7_ILi48EEES8_EEELi128ENS_6half_tEfNS_4arch4Sm80ELb0ELb1ELb1ELb1ELb1ELb1ELb1ELb0EEENS1_21CollectiveEpilogueFwdINS6_IJS8_S8_S9_EEENS6_IJNS7_ILi1EEESH_SH_EEESB_SD_Li128ELb1ELb1ELb0ELb0EEENS1_19SingleTileSchedulerILb1ELb0ELb1ELi128EEEEEEEEEvNT_6ParamsE,@"STO_CUDA_ENTRY STV_DEFAULT"
_ZN7cutlass13device_kernelIN5flash19enable_sm80_to_sm89INS1_16FlashAttnFwdSm80INS1_25CollectiveMainloopFwdSm80ILi4ELi1ELb0EN4cute5tupleIJNS5_1CILi128EEENS7_ILi48EEES8_EEELi128ENS_6half_tEfNS_4arch4Sm80ELb0ELb1ELb1ELb1ELb1ELb1ELb1ELb0EEENS1_21CollectiveEpilogueFwdINS6_IJS8_S8_S9_EEENS6_IJNS7_ILi1EEESH_SH_EEESB_SD_Li128ELb1ELb1ELb0ELb0EEENS1_19SingleTileSchedulerILb1ELb0ELb1ELi128EEEEEEEEEvNT_6ParamsE:
[----:B------:R-:W-:Y:S01]  /*0000*/  LDC R1, c[0x0][0x37c] ;  /* 0x0000df00ff017b82 */ /* 0x000fe20000000800 */
[----:B------:R-:W-:Y:S05]  /*0010*/  EXIT ;  /* 0x000000000000794d */ /* 0x000fea0003800000 */
.L_x_14:
        /* <DEDUP_REMOVED lines=14> */
.L_x_32:


//--------------------- .text._ZN7cutlass13device_kernelIN5flash19enable_sm80_to_sm89INS1_16FlashAttnFwdSm80INS1_25CollectiveMainloopFwdSm80ILi4ELi1ELb0EN4cute5tupleIJNS5_1CILi128EEENS7_ILi64EEES8_EEELi128ENS_6half_tEfNS_4arch4Sm80ELb1ELb0ELb1ELb0ELb1ELb0ELb1ELb0EEENS1_21CollectiveEpilogueFwdINS6_IJS8_S8_S9_EEENS6_IJNS7_ILi1EEESH_SH_EEESB_SD_Li128ELb0ELb1ELb0ELb0EEENS1_30DynamicPersistentTileSchedulerILi128ELi128ELb0ELb1ELb0EEEEEEEEEvNT_6ParamsE --------------------------
	.section	.text._ZN7cutlass13device_kernelIN5flash19enable_sm80_to_sm89INS1_16FlashAttnFwdSm80INS1_25CollectiveMainloopFwdSm80ILi4ELi1ELb0EN4cute5tupleIJNS5_1CILi128EEENS7_ILi64EEES8_EEELi128ENS_6half_tEfNS_4arch4Sm80ELb1ELb0ELb1ELb0ELb1ELb0ELb1ELb0EEENS1_21CollectiveEpilogueFwdINS6_IJS8_S8_S9_EEENS6_IJNS7_ILi1EEESH_SH_EEESB_SD_Li128ELb0ELb1ELb0ELb0EEENS1_30DynamicPersistentTileSchedulerILi128ELi128ELb0ELb1ELb0EEEEEEEEEvNT_6ParamsE,"ax",@progbits
	.align	128
.text._ZN7cutlass13device_kernelIN5flash19enable_sm80_to_sm89INS1_16FlashAttnFwdSm80INS1_25CollectiveMainloopFwdSm80ILi4ELi1ELb0EN4cute5tupleIJNS5_1CILi128EEENS7_ILi64EEES8_EEELi128ENS_6half_tEfNS_4arch4Sm80ELb1ELb0ELb1ELb0ELb1ELb0ELb1ELb0EEENS1_21CollectiveEpilogueFwdINS6_IJS8_S8_S9_EEENS6_IJNS7_ILi1EEESH_SH_EEESB_SD_Li128ELb0ELb1ELb0ELb0EEENS1_30DynamicPersistentTileSchedulerILi128ELi128ELb0ELb1ELb0EEEEEEEEEvNT_6ParamsE:
        .type           _ZN7cutlass13device_kernelIN5flash19enable_sm80_to_sm89INS1_16FlashAttnFwdSm80INS1_25CollectiveMainloopFwdSm80ILi4ELi1ELb0EN4cute5tupleIJNS5_1CILi128EEENS7_ILi64EEES8_EEELi128ENS_6half_tEfNS_4arch4Sm80ELb1ELb0ELb1ELb0ELb1ELb0ELb1ELb0EEENS1_21CollectiveEpilogueFwdINS6_IJS8_S8_S9_EEENS6_IJNS7_ILi1EEESH_SH_EEESB_SD_Li128ELb0ELb1ELb0ELb0EEENS1_30DynamicPersistentTileSchedulerILi128ELi128ELb0ELb1ELb0EEEEEEEEEvNT_6ParamsE,@function
        .size           _ZN7cutlass13device_kernelIN5flash19enable_sm80_to_sm89INS1_16FlashAttnFwdSm80INS1_25CollectiveMainloopFwdSm80ILi4ELi1ELb0EN4cute5tupleIJNS5_1CILi128EEENS7_ILi64EEES8_EEELi128ENS_6half_tEfNS_4arch4Sm80ELb1ELb0ELb1ELb0ELb1ELb0ELb1ELb0EEENS1_21CollectiveEpilogueFwdINS6_IJS8_S8_S9_EEENS6_IJNS7_ILi1EEESH_SH_EEESB_SD_Li128ELb0ELb1ELb0ELb0EEENS1_30DynamicPersistentTileSchedulerILi128ELi128ELb0ELb1ELb0EEEEEEEEEvNT_6ParamsE,(.L_x_33 - _ZN7cutlass13device_kernelIN5flash19enable_sm80_to_sm89INS1_16FlashAttnFwdSm80INS1_25CollectiveMainloopFwdSm80ILi4ELi1ELb0EN4cute5tupleIJNS5_1CILi128EEENS7_ILi64EEES8_EEELi128ENS_6half_tEfNS_4arch4Sm80ELb1ELb0ELb1ELb0ELb1ELb0ELb1ELb0EEENS1_21CollectiveEpilogueFwdINS6_IJS8_S8_S9_EEENS6_IJNS7_ILi1EEESH_SH_EEESB_SD_Li128ELb0ELb1ELb0ELb0EEENS1_30DynamicPersistentTileSchedulerILi128ELi128ELb0ELb1ELb0EEEEEEEEEvNT_6ParamsE)
        .other          _ZN7cutlass13device_kernelIN5flash19enable_sm80_to_sm89INS1_16FlashAttnFwdSm80INS1_25CollectiveMainloopFwdSm80ILi4ELi1ELb0EN4cute5tupleIJNS5_1CILi128EEENS7_ILi64EEES8_EEELi128ENS_6half_tEfNS_4arch4Sm80ELb1ELb0ELb1ELb0ELb1ELb0ELb1ELb0EEENS1_21CollectiveEpilogueFwdINS6_IJS8_S8_S9_EEENS6_IJNS7_ILi1EEESH_SH_EEESB_SD_Li128ELb0ELb1ELb0ELb0EEENS1_30DynamicPersistentTileSchedulerILi128ELi128ELb0ELb1ELb0EEEEEEEEEvNT_6ParamsE,@"STO_CUDA_ENTRY STV_DEFAULT"
_ZN7cutlass13device_kernelIN5flash19enable_sm80_to_sm89INS1_16FlashAttnFwdSm80INS1_25CollectiveMainloopFwdSm80ILi4ELi1ELb0EN4cute5tupleIJNS5_1CILi128EEENS7_ILi64EEES8_EEELi128ENS_6half_tEfNS_4arch4Sm80ELb1ELb0ELb1ELb0ELb1ELb0ELb1ELb0EEENS1_21CollectiveEpilogueFwdINS6_IJS8_S8_S9_EEENS6_IJNS7_ILi1EEESH_SH_EEESB_SD_Li128ELb0ELb1ELb0ELb0EEENS1_30DynamicPersistentTileSchedulerILi128ELi128ELb0ELb1ELb0EEEEEEEEEvNT_6ParamsE:
[----:B------:R-:W-:Y:S01]  /*0000*/  LDC R1, c[0x0][0x37c] ;  /* 0x0000df00ff017b82 */ /* 0x000fe20000000800 */
[----:B------:R-:W-:Y:S05]  /*0010*/  EXIT ;  /* 0x000000000000794d */ /* 0x000fea0003800000 */
.L_x_15:
        /* <DEDUP_REMOVED lines=14> */
.L_x_33:


//--------------------- .text._ZN7cutlass13device_kernelIN5flash19enable_sm80_to_sm89INS1_16FlashAttnFwdSm80INS1_25CollectiveMainloopFwdSm80ILi4ELi1ELb0EN4cute5tupleIJNS5_1CILi128EEENS7_ILi64EEES8_EEELi128ENS_6half_tEfNS_4arch4Sm80ELb1ELb0ELb1ELb1ELb1ELb0ELb1ELb0EEENS1_21CollectiveEpilogueFwdINS6_IJS8_S8_S9_EEENS6_IJNS7_ILi1EEESH_SH_EEESB_SD_Li128ELb1ELb1ELb0ELb0EEENS1_19SingleTileSchedulerILb1ELb0ELb1ELi128EEEEEEEEEvNT_6ParamsE --------------------------
	.section	.text._ZN7cutlass13device_kernelIN5flash19enable_sm80_to_sm89INS1_16FlashAttnFwdSm80INS1_25CollectiveMainloopFwdSm80ILi4ELi1ELb0EN4cute5tupleIJNS5_1CILi128EEENS7_ILi64EEES8_EEELi128ENS_6half_tEfNS_4arch4Sm80ELb1ELb0ELb1ELb1ELb1ELb0ELb1ELb0EEENS1_21CollectiveEpilogueFwdINS6_IJS8_S8_S9_EEENS6_IJNS7_ILi1EEESH_SH_EEESB_SD_Li128ELb1ELb1ELb0ELb0EEENS1_19SingleTileSchedulerILb1ELb0ELb1ELi128EEEEEEEEEvNT_6ParamsE,"ax",@progbits
	.align	128
.text._ZN7cutlass13device_kernelIN5flash19enable_sm80_to_sm89INS1_16FlashAttnFwdSm80INS1_25CollectiveMainloopFwdSm80ILi4ELi1ELb0EN4cute5tupleIJNS5_1CILi128EEENS7_ILi64EEES8_EEELi128ENS_6half_tEfNS_4arch4Sm80ELb1ELb0ELb1ELb1ELb1ELb0ELb1ELb0EEENS1_21CollectiveEpilogueFwdINS6_IJS8_S8_S9_EEENS6_IJNS7_ILi1EEESH_SH_EEESB_SD_Li128ELb1ELb1ELb0ELb0EEENS1_19SingleTileSchedulerILb1ELb0ELb1ELi128EEEEEEEEEvNT_6ParamsE:
        .type           _ZN7cutlass13device_kernelIN5flash19enable_sm80_to_sm89INS1_16FlashAttnFwdSm80INS1_25CollectiveMainloopFwdSm80ILi4ELi1ELb0EN4cute5tupleIJNS5_1CILi128EEENS7_ILi64EEES8_EEELi128ENS_6half_tEfNS_4arch4Sm80ELb1ELb0ELb1ELb1ELb1ELb0ELb1ELb0EEENS1_21CollectiveEpilogueFwdINS6_IJS8_S8_S9_EEENS6_IJNS7_ILi1EEESH_SH_EEESB_SD_Li128ELb1ELb1ELb0ELb0EEENS1_19SingleTileSchedulerILb1ELb0ELb1ELi128EEEEEEEEEvNT_6ParamsE,@function
        .size           _ZN7cutlass13device_kernelIN5flash19enable_sm80_to_sm89INS1_16FlashAttnFwdSm80INS1_25CollectiveMainloopFwdSm80ILi4ELi1ELb0EN4cute5tupleIJNS5_1CILi128EEENS7_ILi64EEES8_EEELi128ENS_6half_tEfNS_4arch4Sm80ELb1ELb0ELb1ELb1ELb1ELb0ELb1ELb0EEENS1_21CollectiveEpilogueFwdINS6_IJS8_S8_S9_EEENS6_IJNS7_ILi1EEESH_SH_EEESB_SD_Li128ELb1ELb1ELb0ELb0EEENS1_19SingleTileSchedulerILb1ELb0ELb1ELi128EEEEEEEEEvNT_6ParamsE,(.L_x_34 - _ZN7cutlass13device_kernelIN5flash19enable_sm80_to_sm89INS1_16FlashAttnFwdSm80INS1_25CollectiveMainloopFwdSm80ILi4ELi1ELb0EN4cute5tupleIJNS5_1CILi128EEENS7_ILi64EEES8_EEELi128ENS_6half_tEfNS_4arch4Sm80ELb1ELb0ELb1ELb1ELb1ELb0ELb1ELb0EEENS1_21CollectiveEpilogueFwdINS6_IJS8_S8_S9_EEENS6_IJNS7_ILi1EEESH_SH_EEESB_SD_Li128ELb1ELb1ELb0ELb0EEENS1_19SingleTileSchedulerILb1ELb0ELb1ELi128EEEEEEEEEvNT_6ParamsE)
        .other          _ZN7cutlass13device_kernelIN5flash19enable_sm80_to_sm89INS1_16FlashAttnFwdSm80INS1_25CollectiveMainloopFwdSm80ILi4ELi1ELb0EN4cute5tupleIJNS5_1CILi128EEENS7_ILi64EEES8_EEELi128ENS_6half_tEfNS_4arch4Sm80ELb1ELb0ELb1ELb1ELb1ELb0ELb1ELb0EEENS1_21CollectiveEpilogueFwdINS6_IJS8_S8_S9_EEENS6_IJNS7_ILi1EEESH_SH_EEESB_SD_Li128ELb1ELb1ELb0ELb0EEENS1_19SingleTileSchedulerILb1ELb0ELb1ELi128EEEEEEEEEvNT_6ParamsE,@"STO_CUDA_ENTRY STV_DEFAULT"
_ZN7cutlass13device_kernelIN5flash19enable_sm80_to_sm89INS1_16FlashAttnFwdSm80INS1_25CollectiveMainloopFwdSm80ILi4ELi1ELb0EN4cute5tupleIJNS5_1CILi128EEENS7_ILi64EEES8_EEELi128ENS_6half_tEfNS_4arch4Sm80ELb1ELb0ELb1ELb1ELb1ELb0ELb1ELb0EEENS1_21CollectiveEpilogueFwdINS6_IJS8_S8_S9_EEENS6_IJNS7_ILi1EEESH_SH_EEESB_SD_Li128ELb1ELb1ELb0ELb0EEENS1_19SingleTileSchedulerILb1ELb0ELb1ELi128EEEEEEEEEvNT_6ParamsE:
[----:B------:R-:W-:Y:S01]  /*0000*/  LDC R1, c[0x0][0x37c] ;  /* 0x0000df00ff017b82 */ /* 0x000fe20000000800 */
[----:B------:R-:W-:Y:S05]  /*0010*/  EXIT ;  /* 0x000000000000794d */ /* 0x000fea0003800000 */
.L_x_16:
        /* <DEDUP_REMOVED lines=14> */
.L_x_34:


//--------------------- .text._ZN7cutlass13device_kernelIN5flash19enable_sm80_to_sm89INS1_16FlashAttnFwdSm80INS1_25CollectiveMainloopFwdSm80ILi4ELi1ELb0EN4cute5tupleIJNS5_1CILi128EEENS7_ILi64EEES8_EEELi128ENS_6half_tEfNS_4arch4Sm80ELb1ELb0ELb1ELb1ELb1ELb1ELb1ELb0EEENS1_21CollectiveEpilogueFwdINS6_IJS8_S8_S9_EEENS6_IJNS7_ILi1EEESH_SH_EEESB_SD_Li128ELb1ELb1ELb0ELb0EEENS1_19SingleTileSchedulerILb1ELb0ELb1ELi128EEEEEEEEEvNT_6ParamsE --------------------------
	.section	.text._ZN7cutlass13device_kernelIN5flash19enable_sm80_to_sm89INS1_16FlashAttnFwdSm80INS1_25CollectiveMainloopFwdSm80ILi4ELi1ELb0EN4cute5tupleIJNS5_1CILi128EEENS7_ILi64EEES8_EEELi128ENS_6half_tEfNS_4arch4Sm80ELb1ELb0ELb1ELb1ELb1ELb1ELb1ELb0EEENS1_21CollectiveEpilogueFwdINS6_IJS8_S8_S9_EEENS6_IJNS7_ILi1EEESH_SH_EEESB_SD_Li128ELb1ELb1ELb0ELb0EEENS1_19SingleTileSchedulerILb1ELb0ELb1ELi128EEEEEEEEEvNT_6ParamsE,"ax",@progbits
	.align	128
.text._ZN7cutlass13device_kernelIN5flash19enable_sm80_to_sm89INS1_16FlashAttnFwdSm80INS1_25CollectiveMainloopFwdSm80ILi4ELi1ELb0EN4cute5tupleIJNS5_1CILi128EEENS7_ILi64EEES8_EEELi128ENS_6half_tEfNS_4arch4Sm80ELb1ELb0ELb1ELb1ELb1ELb1ELb1ELb0EEENS1_21CollectiveEpilogueFwdINS6_IJS8_S8_S9_EEENS6_IJNS7_ILi1EEESH_SH_EEESB_SD_Li128ELb1ELb1ELb0ELb0EEENS1_19SingleTileSchedulerILb1ELb0ELb1ELi128EEEEEEEEEvNT_6ParamsE:
        .type           _ZN7cutlass13device_kernelIN5flash19enable_sm80_to_sm89INS1_16FlashAttnFwdSm80INS1_25CollectiveMainloopFwdSm80ILi4ELi1ELb0EN4cute5tupleIJNS5_1CILi128EEENS7_ILi64EEES8_EEELi128ENS_6half_tEfNS_4arch4Sm80ELb1ELb0ELb1ELb1ELb1ELb1ELb1ELb0EEENS1_21CollectiveEpilogueFwdINS6_IJS8_S8_S9_EEENS6_IJNS7_ILi1EEESH_SH_EEESB_SD_Li128ELb1ELb1ELb0ELb0EEENS1_19SingleTileSchedulerILb1ELb0ELb1ELi128EEEEEEEEEvNT_6ParamsE,@function
        .size           _ZN7cutlass13device_kernelIN5flash19enable_sm80_to_sm89INS1_16FlashAttnFwdSm80INS1_25CollectiveMainloopFwdSm80ILi4ELi1ELb0EN4cute5tupleIJNS5_1CILi128EEENS7_ILi64EEES8_EEELi128ENS_6half_tEfNS_4arch4Sm80ELb1ELb0ELb1ELb1ELb1ELb1ELb1ELb0EEENS1_21CollectiveEpilogueFwdINS6_IJS8_S8_S9_EEENS6_IJNS7_ILi1EEESH_SH_EEESB_SD_Li128ELb1ELb1ELb0ELb0EEENS1_19SingleTileSchedulerILb1ELb0ELb1ELi128EEEEEEEEEvNT_6ParamsE,(.L_x_35 - _ZN7cutlass13device_kernelIN5flash19enable_sm80_to_sm89INS1_16FlashAttnFwdSm80INS1_25CollectiveMainloopFwdSm80ILi4ELi1ELb0EN4cute5tupleIJNS5_1CILi128EEENS7_ILi64EEES8_EEELi128ENS_6half_tEfNS_4arch4Sm80ELb1ELb0ELb1ELb1ELb1ELb1ELb1ELb0EEENS1_21CollectiveEpilogueFwdINS6_IJS8_S8_S9_EEENS6_IJNS7_ILi1EEESH_SH_EEESB_SD_Li128ELb1ELb1ELb0ELb0EEENS1_19SingleTileSchedulerILb1ELb0ELb1ELi128EEEEEEEEEvNT_6ParamsE)
        .other          _ZN7cutlass13device_kernelIN5flash19enable_sm80_to_sm89INS1_16FlashAttnFwdSm80INS1_25CollectiveMainloopFwdSm80ILi4ELi1ELb0EN4cute5tupleIJNS5_1CILi128EEENS7_ILi64EEES8_EEELi128ENS_6half_tEfNS_4arch4Sm80ELb1ELb0ELb1ELb1ELb1ELb1ELb1ELb0EEENS1_21CollectiveEpilogueFwdINS6_IJS8_S8_S9_EEENS6_IJNS7_ILi1EEESH_SH_EEESB_SD_Li128ELb1ELb1ELb0ELb0EEENS1_19SingleTileSchedulerILb1ELb0ELb1ELi128EEEEEEEEEvNT_6ParamsE,@"STO_CUDA_ENTRY STV_DEFAULT"
_ZN7cutlass13device_kernelIN5flash19enable_sm80_to_sm89INS1_16FlashAttnFwdSm80INS1_25CollectiveMainloopFwdSm80ILi4ELi1ELb0EN4cute5tupleIJNS5_1CILi128EEENS7_ILi64EEES8_EEELi128ENS_6half_tEfNS_4arch4Sm80ELb1ELb0ELb1ELb1ELb1ELb1ELb1ELb0EEENS1_21CollectiveEpilogueFwdINS6_IJS8_S8_S9_EEENS6_IJNS7_ILi1EEESH_SH_EEESB_SD_Li128ELb1ELb1ELb0ELb0EEENS1_19SingleTileSchedulerILb1ELb0ELb1ELi128EEEEEEEEEvNT_6ParamsE:
[----:B------:R-:W-:Y:S01]  /*0000*/  LDC R1, c[0x0][0x37c] ;  /* 0x0000df00ff017b82 */ /* 0x000fe20000000800 */
[----:B------:R-:W-:Y:S05]  /*0010*/  EXIT ;  /* 0x000000000000794d */ /* 0x000fea0003800000 */
.L_x_17:
        /* <DEDUP_REMOVED lines=14> */
.L_x_35:


//--------------------- .nv.shared.reserved.0     --------------------------
	.section	.nv.shared.reserved.0,"aw",@nobits
	.weak		__nv_reservedSMEM_offset_0_alias
	.size		__nv_reservedSMEM_offset_0_alias, 0, 64
	.other		__nv_reservedSMEM_offset_0_alias,@"STO_CUDA_RESERVED_SHARED STV_DEFAULT"
__nv_reservedSMEM_offset_0_alias:
	.zero		0
	.zero		64


//--------------------- .nv.global                --------------------------
	.section	.nv.global,"aw",@nobits
.nv.global:
	.type		_ZN80_INTERNAL_77ea243b_44_flash_fwd_hdim128_fp16_paged_softcap_sm80_cu_9d2915ae_29274cute1_E,@object
	.size		_ZN80_INTERNAL_77ea243b_44_flash_fwd_hdim128_fp16_paged_softcap_sm80_cu_9d2915ae_29274cute1_E,(_ZN80_INTERNAL_77ea243b_44_flash_fwd_hdim128_fp16_paged_softcap_sm80_cu_9d2915ae_29274cuda3std3__45__cpo6cbeginE - _ZN80_INTERNAL_77ea243b_44_flash_fwd_hdim128_fp16_paged_softcap_sm80_cu_9d2915ae_29274cute1_E)
_ZN80_INTERNAL_77ea243b_44_flash_fwd_hdim128_fp16_paged_softcap_sm80_cu_9d2915ae_29274cute1_E:
	.zero		1
	.type		_ZN80_INTERNAL_77ea243b_44_flash_fwd_hdim128_fp16_paged_softcap_sm80_cu_9d2915ae_29274cuda3std3__45__cpo6cbeginE,@object
	.size		_ZN80_INTERNAL_77ea243b_44_flash_fwd_hdim128_fp16_paged_softcap_sm80_cu_9d2915ae_29274cuda3std3__45__cpo6cbeginE,(_ZN80_INTERNAL_77ea243b_44_flash_fwd_hdim128_fp16_paged_softcap_sm80_cu_9d2915ae_29274cuda3std3__48in_placeE - _ZN80_INTERNAL_77ea243b_44_flash_fwd_hdim128_fp16_paged_softcap_sm80_cu_9d2915ae_29274cuda3std3__45__cpo6cbeginE)
_ZN80_INTERNAL_77ea243b_44_flash_fwd_hdim128_fp16_paged_softcap_sm80_cu_9d2915ae_29274cuda3std3__45__cpo6cbeginE:
	.zero		1
	.type		_ZN80_INTERNAL_77ea243b_44_flash_fwd_hdim128_fp16_paged_softcap_sm80_cu_9d2915ae_29274cuda3std3__48in_placeE,@object
	.size		_ZN80_INTERNAL_77ea243b_44_flash_fwd_hdim128_fp16_paged_softcap_sm80_cu_9d2915ae_29274cuda3std3__48in_placeE,(_ZN80_INTERNAL_77ea243b_44_flash_fwd_hdim128_fp16_paged_softcap_sm80_cu_9d2915ae_29274cuda3std6ranges3__45__cpo9iter_moveE - _ZN80_INTERNAL_77ea243b_44_flash_fwd_hdim128_fp16_paged_softcap_sm80_cu_9d2915ae_29274cuda3std3__48in_placeE)
_ZN80_INTERNAL_77ea243b_44_flash_fwd_hdim128_fp16_paged_softcap_sm80_cu_9d2915ae_29274cuda3std3__48in_placeE:
	.zero		1
	.type		_ZN80_INTERNAL_77ea243b_44_flash_fwd_hdim128_fp16_paged_softcap_sm80_cu_9d2915ae_29274cuda3std6ranges3__45__cpo9iter_moveE,@object
	.size		_ZN80_INTERNAL_77ea243b_44_flash_fwd_hdim128_fp16_paged_softcap_sm80_cu_9d2915ae_29274cuda3std6ranges3__45__cpo9iter_moveE,(_ZN80_INTERNAL_77ea243b_44_flash_fwd_hdim128_fp16_paged_softcap_sm80_cu_9d2915ae_29274cuda3std3__45__cpo5beginE - _ZN80_INTERNAL_77ea243b_44_flash_fwd_hdim128_fp16_paged_softcap_sm80_cu_9d2915ae_29274cuda3std6ranges3__45__cpo9iter_moveE)
_ZN80_INTERNAL_77ea243b_44_flash_fwd_hdim128_fp16_paged_softcap_sm80_cu_9d2915ae_29274cuda3std6ranges3__45__cpo9iter_moveE:
	.zero		1
	.type		_ZN80_INTERNAL_77ea243b_44_flash_fwd_hdim128_fp16_paged_softcap_sm80_cu_9d2915ae_29274cuda3std3__45__cpo5beginE,@object
	.size		_ZN80_INTERNAL_77ea243b_44_flash_fwd_hdim128_fp16_paged_softcap_sm80_cu_9d2915ae_29274cuda3std3__45__cpo5beginE,(_ZN80_INTERNAL_77ea243b_44_flash_fwd_hdim128_fp16_paged_softcap_sm80_cu_9d2915ae_29274cuda3std3__482_GLOBAL__N__77ea243b_44_flash_fwd_hdim128_fp16_paged_softcap_sm80_cu_9d2915ae_29276ignoreE - _ZN80_INTERNAL_77ea243b_44_flash_fwd_hdim128_fp16_paged_softcap_sm80_cu_9d2915ae_29274cuda3std3__45__cpo5beginE)
_ZN80_INTERNAL_77ea243b_44_flash_fwd_hdim128_fp16_paged_softcap_sm80_cu_9d2915ae_29274cuda3std3__45__cpo5beginE:
	.zero		1
	.type		_ZN80_INTERNAL_77ea243b_44_flash_fwd_hdim128_fp16_paged_softcap_sm80_cu_9d2915ae_29274cuda3std3__482_GLOBAL__N__77ea243b_44_flash_fwd_hdim128_fp16_paged_softcap_sm80_cu_9d2915ae_29276ignoreE,@object
	.size		_ZN80_INTERNAL_77ea243b_44_flash_fwd_hdim128_fp16_paged_softcap_sm80_cu_9d2915ae_29274cuda3std3__482_GLOBAL__N__77ea243b_44_flash_fwd_hdim128_fp16_paged_softcap_sm80_cu_9d2915ae_29276ignoreE,(_ZN80_INTERNAL_77ea243b_44_flash_fwd_hdim128_fp16_paged_softcap_sm80_cu_9d2915ae_29274cute7productE - _ZN80_INTERNAL_77ea243b_44_flash_fwd_hdim128_fp16_paged_softcap_sm80_cu_9d2915ae_29274cuda3std3__482_GLOBAL__N__77ea243b_44_flash_fwd_hdim128_fp16_paged_softcap_sm80_cu_9d2915ae_29276ignoreE)
_ZN80_INTERNAL_77ea243b_44_flash_fwd_hdim128_fp16_paged_softcap_sm80_cu_9d2915ae_29274cuda3std3__482_GLOBAL__N__77ea243b_44_flash_fwd_hdim128_fp16_paged_softcap_sm80_cu_9d2915ae_29276ignoreE:
	.zero		1
	.type		_ZN80_INTERNAL_77ea243b_44_flash_fwd_hdim128_fp16_paged_softcap_sm80_cu_9d2915ae_29274cute7productE,@object
	.size		_ZN80_INTERNAL_77ea243b_44_flash_fwd_hdim128_fp16_paged_softcap_sm80_cu_9d2915ae_29274cute7productE,(_ZN80_INTERNAL_77ea243b_44_flash_fwd_hdim128_fp16_paged_softcap_sm80_cu_9d2915ae_29274cuda3std3__45__cpo3endE - _ZN80_INTERNAL_77ea243b_44_flash_fwd_hdim128_fp16_paged_softcap_sm80_cu_9d2915ae_29274cute7productE)
_ZN80_INTERNAL_77ea243b_44_flash_fwd_hdim128_fp16_paged_softcap_sm80_cu_9d2915ae_29274cute7productE:
	.zero		1
	.type		_ZN80_INTERNAL_77ea243b_44_flash_fwd_hdim128_fp16_paged_softcap_sm80_cu_9d2915ae_29274cuda3std3__45__cpo3endE,@object
	.size		_ZN80_INTERNAL_77ea243b_44_flash_fwd_hdim128_fp16_paged_softcap_sm80_cu_9d2915ae_29274cuda3std3__45__cpo3endE,(_ZN80_INTERNAL_77ea243b_44_flash_fwd_hdim128_fp16_paged_softcap_sm80_cu_9d2915ae_29274cuda3std3__419piecewise_constructE - _ZN80_INTERNAL_77ea243b_44_flash_fwd_hdim128_fp16_paged_softcap_sm80_cu_9d2915ae_29274cuda3std3__45__cpo3endE)
_ZN80_INTERNAL_77ea243b_44_flash_fwd_hdim128_fp16_paged_softcap_sm80_cu_9d2915ae_29274cuda3std3__45__cpo3endE:
	.zero		1
	.type		_ZN80_INTERNAL_77ea243b_44_flash_fwd_hdim128_fp16_paged_softcap_sm80_cu_9d2915ae_29274cuda3std3__419piecewise_constructE,@object
	.size		_ZN80_INTERNAL_77ea243b_44_flash_fwd_hdim128_fp16_paged_softcap_sm80_cu_9d2915ae_29274cuda3std3__419piecewise_constructE,(_ZN80_INTERNAL_77ea243b_44_flash_fwd_hdim128_fp16_paged_softcap_sm80_cu_9d2915ae_29274cuda3std3__45__cpo4cendE - _ZN80_INTERNAL_77ea243b_44_flash_fwd_hdim128_fp16_paged_softcap_sm80_cu_9d2915ae_29274cuda3std3__419piecewise_constructE)
_ZN80_INTERNAL_77ea243b_44_flash_fwd_hdim128_fp16_paged_softcap_sm80_cu_9d2915ae_29274cuda3std3__419piecewise_constructE:
	.zero		1
	.type		_ZN80_INTERNAL_77ea243b_44_flash_fwd_hdim128_fp16_paged_softcap_sm80_cu_9d2915ae_29274cuda3std3__45__cpo4cendE,@object
	.size		_ZN80_INTERNAL_77ea243b_44_flash_fwd_hdim128_fp16_paged_softcap_sm80_cu_9d2915ae_29274cuda3std3__45__cpo4cendE,(_ZN80_INTERNAL_77ea243b_44_flash_fwd_hdim128_fp16_paged_softcap_sm80_cu_9d2915ae_29274cuda3std6ranges3__45__cpo4swapE - _ZN80_INTERNAL_77ea243b_44_flash_fwd_hdim128_fp16_paged_softcap_sm80_cu_9d2915ae_29274cuda3std3__45__cpo4cendE)
_ZN80_INTERNAL_77ea243b_44_flash_fwd_hdim128_fp16_paged_softcap_sm80_cu_9d2915ae_29274cuda3std3__45__cpo4cendE:
	.zero		1
	.type		_ZN80_INTERNAL_77ea243b_44_flash_fwd_hdim128_fp16_paged_softcap_sm80_cu_9d2915ae_29274cuda3std6ranges3__45__cpo4swapE,@object
	.size		_ZN80_INTERNAL_77ea243b_44_flash_fwd_hdim128_fp16_paged_softcap_sm80_cu_9d2915ae_29274cuda3std6ranges3__45__cpo4swapE,(.L_7 - _ZN80_INTERNAL_77ea243b_44_flash_fwd_hdim128_fp16_paged_softcap_sm80_cu_9d2915ae_29274cuda3std6ranges3__45__cpo4swapE)
_ZN80_INTERNAL_77ea243b_44_flash_fwd_hdim128_fp16_paged_softcap_sm80_cu_9d2915ae_29274cuda3std6ranges3__45__cpo4swapE:
	.zero		1
.L_7:


//--------------------- .nv.constant0._ZN7cutlass13device_kernelIN5flash19enable_sm80_to_sm89INS1_16FlashAttnFwdSm80INS1_25CollectiveMainloopFwdSm80ILi8ELi1ELb1EN4cute5tupleIJNS5_1CILi128EEES8_S8_EEELi128ENS_6half_tEfNS_4arch4Sm80ELb0ELb0ELb1ELb0ELb1ELb0ELb1ELb0EEENS1_21CollectiveEpilogueFwdIS9_NS6_IJNS7_ILi1EEESF_SF_EEESA_SC_Li256ELb0ELb1ELb0ELb0EEENS1_19SingleTileSchedulerILb0ELb0ELb1ELi128EEEEEEEEEvNT_6ParamsE --------------------------
	.section	.nv.constant0._ZN7cutlass13device_kernelIN5flash19enable_sm80_to_sm89INS1_16FlashAttnFwdSm80INS1_25CollectiveMainloopFwdSm80ILi8ELi1ELb1EN4cute5tupleIJNS5_1CILi128EEES8_S8_EEELi128ENS_6half_tEfNS_4arch4Sm80ELb0ELb0ELb1ELb0ELb1ELb0ELb1ELb0EEENS1_21CollectiveEpilogueFwdIS9_NS6_IJNS7_ILi1EEESF_SF_EEESA_SC_Li256ELb0ELb1ELb0ELb0EEENS1_19SingleTileSchedulerILb0ELb0ELb1ELi128EEEEEEEEEvNT_6ParamsE,"a",@progbits
	.sectionflags	@""
	.align	4
.nv.constant0._ZN7cutlass13device_kernelIN5flash19enable_sm80_to_sm89INS1_16FlashAttnFwdSm80INS1_25CollectiveMainloopFwdSm80ILi8ELi1ELb1EN4cute5tupleIJNS5_1CILi128EEES8_S8_EEELi128ENS_6half_tEfNS_4arch4Sm80ELb0ELb0ELb1ELb0ELb1ELb0ELb1ELb0EEENS1_21CollectiveEpilogueFwdIS9_NS6_IJNS7_ILi1EEESF_SF_EEESA_SC_Li256ELb0ELb1ELb0ELb0EEENS1_19SingleTileSchedulerILb0ELb0ELb1ELi128EEEEEEEEEvNT_6ParamsE:
	.zero		1944


//--------------------- .nv.constant0._ZN7cutlass13device_kernelIN5flash19enable_sm80_to_sm89INS1_16FlashAttnFwdSm80INS1_25CollectiveMainloopFwdSm80ILi8ELi1ELb1EN4cute5tupleIJNS5_1CILi128EEES8_S8_EEELi128ENS_6half_tEfNS_4arch4Sm80ELb0ELb0ELb1ELb1ELb1ELb0ELb1ELb0EEENS1_21CollectiveEpilogueFwdIS9_NS6_IJNS7_ILi1EEESF_SF_EEESA_SC_Li256ELb1ELb1ELb0ELb0EEENS1_19SingleTileSchedulerILb1ELb0ELb1ELi128EEEEEEEEEvNT_6ParamsE --------------------------
	.section	.nv.constant0._ZN7cutlass13device_kernelIN5flash19enable_sm80_to_sm89INS1_16FlashAttnFwdSm80INS1_25CollectiveMainloopFwdSm80ILi8ELi1ELb1EN4cute5tupleIJNS5_1CILi128EEES8_S8_EEELi128ENS_6half_tEfNS_4arch4Sm80ELb0ELb0ELb1ELb1ELb1ELb0ELb1ELb0EEENS1_21CollectiveEpilogueFwdIS9_NS6_IJNS7_ILi1EEESF_SF_EEESA_SC_Li256ELb1ELb1ELb0ELb0EEENS1_19SingleTileSchedulerILb1ELb0ELb1ELi128EEEEEEEEEvNT_6ParamsE,"a",@progbits
	.sectionflags	@""
	.align	4
.nv.constant0._ZN7cutlass13device_kernelIN5flash19enable_sm80_to_sm89INS1_16FlashAttnFwdSm80INS1_25CollectiveMainloopFwdSm80ILi8ELi1ELb1EN4cute5tupleIJNS5_1CILi128EEES8_S8_EEELi128ENS_6half_tEfNS_4arch4Sm80ELb0ELb0ELb1ELb1ELb1ELb0ELb1ELb0EEENS1_21CollectiveEpilogueFwdIS9_NS6_IJNS7_ILi1EEESF_SF_EEESA_SC_Li256ELb1ELb1ELb0ELb0EEENS1_19SingleTileSchedulerILb1ELb0ELb1ELi128EEEEEEEEEvNT_6ParamsE:
	.zero		1944


//--------------------- .nv.constant0._ZN7cutlass13device_kernelIN5flash19enable_sm80_to_sm89INS1_16FlashAttnFwdSm80INS1_25CollectiveMainloopFwdSm80ILi8ELi1ELb1EN4cute5tupleIJNS5_1CILi128EEES8_S8_EEELi128ENS_6half_tEfNS_4arch4Sm80ELb0ELb0ELb1ELb1ELb1ELb1ELb1ELb0EEENS1_21CollectiveEpilogueFwdIS9_NS6_IJNS7_ILi1EEESF_SF_EEESA_SC_Li256ELb1ELb1ELb0ELb0EEENS1_19SingleTileSchedulerILb1ELb0ELb1ELi128EEEEEEEEEvNT_6ParamsE --------------------------
	.section	.nv.constant0._ZN7cutlass13device_kernelIN5flash19enable_sm80_to_sm89INS1_16FlashAttnFwdSm80INS1_25CollectiveMainloopFwdSm80ILi8ELi1ELb1EN4cute5tupleIJNS5_1CILi128EEES8_S8_EEELi128ENS_6half_tEfNS_4arch4Sm80ELb0ELb0ELb1ELb1ELb1ELb1ELb1ELb0EEENS1_21CollectiveEpilogueFwdIS9_NS6_IJNS7_ILi1EEESF_SF_EEESA_SC_Li256ELb1ELb1ELb0ELb0EEENS1_19SingleTileSchedulerILb1ELb0ELb1ELi128EEEEEEEEEvNT_6ParamsE,"a",@progbits
	.sectionflags	@""
	.align	4
.nv.constant0._ZN7cutlass13device_kernelIN5flash19enable_sm80_to_sm89INS1_16FlashAttnFwdSm80INS1_25CollectiveMainloopFwdSm80ILi8ELi1ELb1EN4cute5tupleIJNS5_1CILi128EEES8_S8_EEELi128ENS_6half_tEfNS_4arch4Sm80ELb0ELb0ELb1ELb1ELb1ELb1ELb1ELb0EEENS1_21CollectiveEpilogueFwdIS9_NS6_IJNS7_ILi1EEESF_SF_EEESA_SC_Li256ELb1ELb1ELb0ELb0EEENS1_19SingleTileSchedulerILb1ELb0ELb1ELi128EEEEEEEEEvNT_6ParamsE:
	.zero		1944


//--------------------- .nv.constant0._ZN7cutlass13device_kernelIN5flash19enable_sm80_to_sm89INS1_16FlashAttnFwdSm80INS1_25CollectiveMainloopFwdSm80ILi8ELi1ELb1EN4cute5tupleIJNS5_1CILi128EEENS7_ILi96EEES8_EEELi128ENS_6half_tEfNS_4arch4Sm80ELb0ELb1ELb1ELb0ELb1ELb0ELb1ELb0EEENS1_21CollectiveEpilogueFwdINS6_IJS8_S8_S9_EEENS6_IJNS7_ILi1EEESH_SH_EEESB_SD_Li256ELb0ELb1ELb0ELb0EEENS1_19SingleTileSchedulerILb0ELb0ELb1ELi128EEEEEEEEEvNT_6ParamsE --------------------------
	.section	.nv.constant0._ZN7cutlass13device_kernelIN5flash19enable_sm80_to_sm89INS1_16FlashAttnFwdSm80INS1_25CollectiveMainloopFwdSm80ILi8ELi1ELb1EN4cute5tupleIJNS5_1CILi128EEENS7_ILi96EEES8_EEELi128ENS_6half_tEfNS_4arch4Sm80ELb0ELb1ELb1ELb0ELb1ELb0ELb1ELb0EEENS1_21CollectiveEpilogueFwdINS6_IJS8_S8_S9_EEENS6_IJNS7_ILi1EEESH_SH_EEESB_SD_Li256ELb0ELb1ELb0ELb0EEENS1_19SingleTileSchedulerILb0ELb0ELb1ELi128EEEEEEEEEvNT_6ParamsE,"a",@progbits
	.sectionflags	@""
	.align	4
.nv.constant0._ZN7cutlass13device_kernelIN5flash19enable_sm80_to_sm89INS1_16FlashAttnFwdSm80INS1_25CollectiveMainloopFwdSm80ILi8ELi1ELb1EN4cute5tupleIJNS5_1CILi128EEENS7_ILi96EEES8_EEELi128ENS_6half_tEfNS_4arch4Sm80ELb0ELb1ELb1ELb0ELb1ELb0ELb1ELb0EEENS1_21CollectiveEpilogueFwdINS6_IJS8_S8_S9_EEENS6_IJNS7_ILi1EEESH_SH_EEESB_SD_Li256ELb0ELb1ELb0ELb0EEENS1_19SingleTileSchedulerILb0ELb0ELb1ELi128EEEEEEEEEvNT_6ParamsE:
	.zero		1944


//--------------------- .nv.constant0._ZN7cutlass13device_kernelIN5flash19enable_sm80_to_sm89INS1_16FlashAttnFwdSm80INS1_25CollectiveMainloopFwdSm80ILi8ELi1ELb1EN4cute5tupleIJNS5_1CILi128EEENS7_ILi96EEES8_EEELi128ENS_6half_tEfNS_4arch4Sm80ELb0ELb1ELb1ELb1ELb1ELb0ELb1ELb0EEENS1_21CollectiveEpilogueFwdINS6_IJS8_S8_S9_EEENS6_IJNS7_ILi1EEESH_SH_EEESB_SD_Li256ELb1ELb1ELb0ELb0EEENS1_19SingleTileSchedulerILb1ELb0ELb1ELi128EEEEEEEEEvNT_6ParamsE --------------------------
	.section	.nv.constant0._ZN7cutlass13device_kernelIN5flash19enable_sm80_to_sm89INS1_16FlashAttnFwdSm80INS1_25CollectiveMainloopFwdSm80ILi8ELi1ELb1EN4cute5tupleIJNS5_1CILi128EEENS7_ILi96EEES8_EEELi128ENS_6half_tEfNS_4arch4Sm80ELb0ELb1ELb1ELb1ELb1ELb0ELb1ELb0EEENS1_21CollectiveEpilogueFwdINS6_IJS8_S8_S9_EEENS6_IJNS7_ILi1EEESH_SH_EEESB_SD_Li256ELb1ELb1ELb0ELb0EEENS1_19SingleTileSchedulerILb1ELb0ELb1ELi128EEEEEEEEEvNT_6ParamsE,"a",@progbits
	.sectionflags	@""
	.align	4
.nv.constant0._ZN7cutlass13device_kernelIN5flash19enable_sm80_to_sm89INS1_16FlashAttnFwdSm80INS1_25CollectiveMainloopFwdSm80ILi8ELi1ELb1EN4cute5tupleIJNS5_1CILi128EEENS7_ILi96EEES8_EEELi128ENS_6half_tEfNS_4arch4Sm80ELb0ELb1ELb1ELb1ELb1ELb0ELb1ELb0EEENS1_21CollectiveEpilogueFwdINS6_IJS8_S8_S9_EEENS6_IJNS7_ILi1EEESH_SH_EEESB_SD_Li256ELb1ELb1ELb0ELb0EEENS1_19SingleTileSchedulerILb1ELb0ELb1ELi128EEEEEEEEEvNT_6ParamsE:
	.zero		1944


//--------------------- .nv.constant0._ZN7cutlass13device_kernelIN5flash19enable_sm80_to_sm89INS1_16FlashAttnFwdSm80INS1_25CollectiveMainloopFwdSm80ILi8ELi1ELb1EN4cute5tupleIJNS5_1CILi128EEENS7_ILi96EEES8_EEELi128ENS_6half_tEfNS_4arch4Sm80ELb0ELb1ELb1ELb1ELb1ELb1ELb1ELb0EEENS1_21CollectiveEpilogueFwdINS6_IJS8_S8_S9_EEENS6_IJNS7_ILi1EEESH_SH_EEESB_SD_Li256ELb1ELb1ELb0ELb0EEENS1_19SingleTileSchedulerILb1ELb0ELb1ELi128EEEEEEEEEvNT_6ParamsE --------------------------
	.section	.nv.constant0._ZN7cutlass13device_kernelIN5flash19enable_sm80_to_sm89INS1_16FlashAttnFwdSm80INS1_25CollectiveMainloopFwdSm80ILi8ELi1ELb1EN4cute5tupleIJNS5_1CILi128EEENS7_ILi96EEES8_EEELi128ENS_6half_tEfNS_4arch4Sm80ELb0ELb1ELb1ELb1ELb1ELb1ELb1ELb0EEENS1_21CollectiveEpilogueFwdINS6_IJS8_S8_S9_EEENS6_IJNS7_ILi1EEESH_SH_EEESB_SD_Li256ELb1ELb1ELb0ELb0EEENS1_19SingleTileSchedulerILb1ELb0ELb1ELi128EEEEEEEEEvNT_6ParamsE,"a",@progbits
	.sectionflags	@""
	.align	4
.nv.constant0._ZN7cutlass13device_kernelIN5flash19enable_sm80_to_sm89INS1_16FlashAttnFwdSm80INS1_25CollectiveMainloopFwdSm80ILi8ELi1ELb1EN4cute5tupleIJNS5_1CILi128EEENS7_ILi96EEES8_EEELi128ENS_6half_tEfNS_4arch4Sm80ELb0ELb1ELb1ELb1ELb1ELb1ELb1ELb0EEENS1_21CollectiveEpilogueFwdINS6_IJS8_S8_S9_EEENS6_IJNS7_ILi1EEESH_SH_EEESB_SD_Li256ELb1ELb1ELb0ELb0EEENS1_19SingleTileSchedulerILb1ELb0ELb1ELi128EEEEEEEEEvNT_6ParamsE:
	.zero		1944


//--------------------- .nv.constant0._ZN7cutlass13device_kernelIN5flash19enable_sm80_to_sm89INS1_16FlashAttnFwdSm80INS1_25CollectiveMainloopFwdSm80ILi8ELi1ELb1EN4cute5tupleIJNS5_1CILi128EEES8_S8_EEELi128ENS_6half_tEfNS_4arch4Sm80ELb1ELb0ELb1ELb0ELb1ELb0ELb1ELb0EEENS1_21CollectiveEpilogueFwdIS9_NS6_IJNS7_ILi1EEESF_SF_EEESA_SC_Li256ELb0ELb1ELb0ELb0EEENS1_30DynamicPersistentTileSchedulerILi256ELi256ELb0ELb1ELb0EEEEEEEEEvNT_6ParamsE --------------------------
	.section	.nv.constant0._ZN7cutlass13device_kernelIN5flash19enable_sm80_to_sm89INS1_16FlashAttnFwdSm80INS1_25CollectiveMainloopFwdSm80ILi8ELi1ELb1EN4cute5tupleIJNS5_1CILi128EEES8_S8_EEELi128ENS_6half_tEfNS_4arch4Sm80ELb1ELb0ELb1ELb0ELb1ELb0ELb1ELb0EEENS1_21CollectiveEpilogueFwdIS9_NS6_IJNS7_ILi1EEESF_SF_EEESA_SC_Li256ELb0ELb1ELb0ELb0EEENS1_30DynamicPersistentTileSchedulerILi256ELi256ELb0ELb1ELb0EEEEEEEEEvNT_6ParamsE,"a",@progbits
	.sectionflags	@""
	.align	4
.nv.constant0._ZN7cutlass13device_kernelIN5flash19enable_sm80_to_sm89INS1_16FlashAttnFwdSm80INS1_25CollectiveMainloopFwdSm80ILi8ELi1ELb1EN4cute5tupleIJNS5_1CILi128EEES8_S8_EEELi128ENS_6half_tEfNS_4arch4Sm80ELb1ELb0ELb1ELb0ELb1ELb0ELb1ELb0EEENS1_21CollectiveEpilogueFwdIS9_NS6_IJNS7_ILi1EEESF_SF_EEESA_SC_Li256ELb0ELb1ELb0ELb0EEENS1_30DynamicPersistentTileSchedulerILi256ELi256ELb0ELb1ELb0EEEEEEEEEvNT_6ParamsE:
	.zero		1960


//--------------------- .nv.constant0._ZN7cutlass13device_kernelIN5flash19enable_sm80_to_sm89INS1_16FlashAttnFwdSm80INS1_25CollectiveMainloopFwdSm80ILi8ELi1ELb1EN4cute5tupleIJNS5_1CILi128EEES8_S8_EEELi128ENS_6half_tEfNS_4arch4Sm80ELb1ELb0ELb1ELb1ELb1ELb0ELb1ELb0EEENS1_21CollectiveEpilogueFwdIS9_NS6_IJNS7_ILi1EEESF_SF_EEESA_SC_Li256ELb1ELb1ELb0ELb0EEENS1_19SingleTileSchedulerILb1ELb0ELb1ELi128EEEEEEEEEvNT_6ParamsE --------------------------
	.section	.nv.constant0._ZN7cutlass13device_kernelIN5flash19enable_sm80_to_sm89INS1_16FlashAttnFwdSm80INS1_25CollectiveMainloopFwdSm80ILi8ELi1ELb1EN4cute5tupleIJNS5_1CILi128EEES8_S8_EEELi128ENS_6half_tEfNS_4arch4Sm80ELb1ELb0ELb1ELb1ELb1ELb0ELb1ELb0EEENS1_21CollectiveEpilogueFwdIS9_NS6_IJNS7_ILi1EEESF_SF_EEESA_SC_Li256ELb1ELb1ELb0ELb0EEENS1_19SingleTileSchedulerILb1ELb0ELb1ELi128EEEEEEEEEvNT_6ParamsE,"a",@progbits
	.sectionflags	@""
	.align	4
.nv.constant0._ZN7cutlass13device_kernelIN5flash19enable_sm80_to_sm89INS1_16FlashAttnFwdSm80INS1_25CollectiveMainloopFwdSm80ILi8ELi1ELb1EN4cute5tupleIJNS5_1CILi128EEES8_S8_EEELi128ENS_6half_tEfNS_4arch4Sm80ELb1ELb0ELb1ELb1ELb1ELb0ELb1ELb0EEENS1_21CollectiveEpilogueFwdIS9_NS6_IJNS7_ILi1EEESF_SF_EEESA_SC_Li256ELb1ELb1ELb0ELb0EEENS1_19SingleTileSchedulerILb1ELb0ELb1ELi128EEEEEEEEEvNT_6ParamsE:
	.zero		1944


//--------------------- .nv.constant0._ZN7cutlass13device_kernelIN5flash19enable_sm80_to_sm89INS1_16FlashAttnFwdSm80INS1_25CollectiveMainloopFwdSm80ILi8ELi1ELb1EN4cute5tupleIJNS5_1CILi128EEES8_S8_EEELi128ENS_6half_tEfNS_4arch4Sm80ELb1ELb0ELb1ELb1ELb1ELb1ELb1ELb0EEENS1_21CollectiveEpilogueFwdIS9_NS6_IJNS7_ILi1EEESF_SF_EEESA_SC_Li256ELb1ELb1ELb0ELb0EEENS1_19SingleTileSchedulerILb1ELb0ELb1ELi128EEEEEEEEEvNT_6ParamsE --------------------------
	.section	.nv.constant0._ZN7cutlass13device_kernelIN5flash19enable_sm80_to_sm89INS1_16FlashAttnFwdSm80INS1_25CollectiveMainloopFwdSm80ILi8ELi1ELb1EN4cute5tupleIJNS5_1CILi128EEES8_S8_EEELi128ENS_6half_tEfNS_4arch4Sm80ELb1ELb0ELb1ELb1ELb1ELb1ELb1ELb0EEENS1_21CollectiveEpilogueFwdIS9_NS6_IJNS7_ILi1EEESF_SF_EEESA_SC_Li256ELb1ELb1ELb0ELb0EEENS1_19SingleTileSchedulerILb1ELb0ELb1ELi128EEEEEEEEEvNT_6ParamsE,"a",@progbits
	.sectionflags	@""
	.align	4
.nv.constant0._ZN7cutlass13device_kernelIN5flash19enable_sm80_to_sm89INS1_16FlashAttnFwdSm80INS1_25CollectiveMainloopFwdSm80ILi8ELi1ELb1EN4cute5tupleIJNS5_1CILi128EEES8_S8_EEELi128ENS_6half_tEfNS_4arch4Sm80ELb1ELb0ELb1ELb1ELb1ELb1ELb1ELb0EEENS1_21CollectiveEpilogueFwdIS9_NS6_IJNS7_ILi1EEESF_SF_EEESA_SC_Li256ELb1ELb1ELb0ELb0EEENS1_19SingleTileSchedulerILb1ELb0ELb1ELi128EEEEEEEEEvNT_6ParamsE:
	.zero		1944


//--------------------- .nv.constant0._ZN7cutlass13device_kernelIN5flash19enable_sm80_to_sm89INS1_16FlashAttnFwdSm80INS1_25CollectiveMainloopFwdSm80ILi4ELi1ELb0EN4cute5tupleIJNS5_1CILi128EEENS7_ILi64EEES8_EEELi128ENS_6half_tEfNS_4arch4Sm80ELb0ELb0ELb1ELb0ELb1ELb0ELb1ELb0EEENS1_21CollectiveEpilogueFwdINS6_IJS8_S8_S9_EEENS6_IJNS7_ILi1EEESH_SH_EEESB_SD_Li128ELb0ELb1ELb0ELb0EEENS1_19SingleTileSchedulerILb0ELb0ELb1ELi128EEEEEEEEEvNT_6ParamsE --------------------------
	.section	.nv.constant0._ZN7cutlass13device_kernelIN5flash19enable_sm80_to_sm89INS1_16FlashAttnFwdSm80INS1_25CollectiveMainloopFwdSm80ILi4ELi1ELb0EN4cute5tupleIJNS5_1CILi128EEENS7_ILi64EEES8_EEELi128ENS_6half_tEfNS_4arch4Sm80ELb0ELb0ELb1ELb0ELb1ELb0ELb1ELb0EEENS1_21CollectiveEpilogueFwdINS6_IJS8_S8_S9_EEENS6_IJNS7_ILi1EEESH_SH_EEESB_SD_Li128ELb0ELb1ELb0ELb0EEENS1_19SingleTileSchedulerILb0ELb0ELb1ELi128EEEEEEEEEvNT_6ParamsE,"a",@progbits
	.sectionflags	@""
	.align	4
.nv.constant0._ZN7cutlass13device_kernelIN5flash19enable_sm80_to_sm89INS1_16FlashAttnFwdSm80INS1_25CollectiveMainloopFwdSm80ILi4ELi1ELb0EN4cute5tupleIJNS5_1CILi128EEENS7_ILi64EEES8_EEELi128ENS_6half_tEfNS_4arch4Sm80ELb0ELb0ELb1ELb0ELb1ELb0ELb1ELb0EEENS1_21CollectiveEpilogueFwdINS6_IJS8_S8_S9_EEENS6_IJNS7_ILi1EEESH_SH_EEESB_SD_Li128ELb0ELb1ELb0ELb0EEENS1_19SingleTileSchedulerILb0ELb0ELb1ELi128EEEEEEEEEvNT_6ParamsE:
	.zero		1944


//--------------------- .nv.constant0._ZN7cutlass13device_kernelIN5flash19enable_sm80_to_sm89INS1_16FlashAttnFwdSm80INS1_25CollectiveMainloopFwdSm80ILi4ELi1ELb0EN4cute5tupleIJNS5_1CILi128EEENS7_ILi64EEES8_EEELi128ENS_6half_tEfNS_4arch4Sm80ELb0ELb0ELb1ELb1ELb1ELb0ELb1ELb0EEENS1_21CollectiveEpilogueFwdINS6_IJS8_S8_S9_EEENS6_IJNS7_ILi1EEESH_SH_EEESB_SD_Li128ELb1ELb1ELb0ELb0EEENS1_19SingleTileSchedulerILb1ELb0ELb1ELi128EEEEEEEEEvNT_6ParamsE --------------------------
	.section	.nv.constant0._ZN7cutlass13device_kernelIN5flash19enable_sm80_to_sm89INS1_16FlashAttnFwdSm80INS1_25CollectiveMainloopFwdSm80ILi4ELi1ELb0EN4cute5tupleIJNS5_1CILi128EEENS7_ILi64EEES8_EEELi128ENS_6half_tEfNS_4arch4Sm80ELb0ELb0ELb1ELb1ELb1ELb0ELb1ELb0EEENS1_21CollectiveEpilogueFwdINS6_IJS8_S8_S9_EEENS6_IJNS7_ILi1EEESH_SH_EEESB_SD_Li128ELb1ELb1ELb0ELb0EEENS1_19SingleTileSchedulerILb1ELb0ELb1ELi128EEEEEEEEEvNT_6ParamsE,"a",@progbits
	.sectionflags	@""
	.align	4
.nv.constant0._ZN7cutlass13device_kernelIN5flash19enable_sm80_to_sm89INS1_16FlashAttnFwdSm80INS1_25CollectiveMainloopFwdSm80ILi4ELi1ELb0EN4cute5tupleIJNS5_1CILi128EEENS7_ILi64EEES8_EEELi128ENS_6half_tEfNS_4arch4Sm80ELb0ELb0ELb1ELb1ELb1ELb0ELb1ELb0EEENS1_21CollectiveEpilogueFwdINS6_IJS8_S8_S9_EEENS6_IJNS7_ILi1EEESH_SH_EEESB_SD_Li128ELb1ELb1ELb0ELb0EEENS1_19SingleTileSchedulerILb1ELb0ELb1ELi128EEEEEEEEEvNT_6ParamsE:
	.zero		1944


//--------------------- .nv.constant0._ZN7cutlass13device_kernelIN5flash19enable_sm80_to_sm89INS1_16FlashAttnFwdSm80INS1_25CollectiveMainloopFwdSm80ILi4ELi1ELb0EN4cute5tupleIJNS5_1CILi128EEENS7_ILi64EEES8_EEELi128ENS_6half_tEfNS_4arch4Sm80ELb0ELb0ELb1ELb1ELb1ELb1ELb1ELb0EEENS1_21CollectiveEpilogueFwdINS6_IJS8_S8_S9_EEENS6_IJNS7_ILi1EEESH_SH_EEESB_SD_Li128ELb1ELb1ELb0ELb0EEENS1_19SingleTileSchedulerILb1ELb0ELb1ELi128EEEEEEEEEvNT_6ParamsE --------------------------
	.section	.nv.constant0._ZN7cutlass13device_kernelIN5flash19enable_sm80_to_sm89INS1_16FlashAttnFwdSm80INS1_25CollectiveMainloopFwdSm80ILi4ELi1ELb0EN4cute5tupleIJNS5_1CILi128EEENS7_ILi64EEES8_EEELi128ENS_6half_tEfNS_4arch4Sm80ELb0ELb0ELb1ELb1ELb1ELb1ELb1ELb0EEENS1_21CollectiveEpilogueFwdINS6_IJS8_S8_S9_EEENS6_IJNS7_ILi1EEESH_SH_EEESB_SD_Li128ELb1ELb1ELb0ELb0EEENS1_19SingleTileSchedulerILb1ELb0ELb1ELi128EEEEEEEEEvNT_6ParamsE,"a",@progbits
	.sectionflags	@""
	.align	4
.nv.constant0._ZN7cutlass13device_kernelIN5flash19enable_sm80_to_sm89INS1_16FlashAttnFwdSm80INS1_25CollectiveMainloopFwdSm80ILi4ELi1ELb0EN4cute5tupleIJNS5_1CILi128EEENS7_ILi64EEES8_EEELi128ENS_6half_tEfNS_4arch4Sm80ELb0ELb0ELb1ELb1ELb1ELb1ELb1ELb0EEENS1_21CollectiveEpilogueFwdINS6_IJS8_S8_S9_EEENS6_IJNS7_ILi1EEESH_SH_EEESB_SD_Li128ELb1ELb1ELb0ELb0EEENS1_19SingleTileSchedulerILb1ELb0ELb1ELi128EEEEEEEEEvNT_6ParamsE:
	.zero		1944


//--------------------- .nv.constant0._ZN7cutlass13device_kernelIN5flash19enable_sm80_to_sm89INS1_16FlashAttnFwdSm80INS1_25CollectiveMainloopFwdSm80ILi4ELi1ELb0EN4cute5tupleIJNS5_1CILi128EEENS7_ILi48EEES8_EEELi128ENS_6half_tEfNS_4arch4Sm80ELb0ELb1ELb1ELb0ELb1ELb0ELb1ELb0EEENS1_21CollectiveEpilogueFwdINS6_IJS8_S8_S9_EEENS6_IJNS7_ILi1EEESH_SH_EEESB_SD_Li128ELb0ELb1ELb0ELb0EEENS1_19SingleTileSchedulerILb0ELb0ELb1ELi128EEEEEEEEEvNT_6ParamsE --------------------------
	.section	.nv.constant0._ZN7cutlass13device_kernelIN5flash19enable_sm80_to_sm89INS1_16FlashAttnFwdSm80INS1_25CollectiveMainloopFwdSm80ILi4ELi1ELb0EN4cute5tupleIJNS5_1CILi128EEENS7_ILi48EEES8_EEELi128ENS_6half_tEfNS_4arch4Sm80ELb0ELb1ELb1ELb0ELb1ELb0ELb1ELb0EEENS1_21CollectiveEpilogueFwdINS6_IJS8_S8_S9_EEENS6_IJNS7_ILi1EEESH_SH_EEESB_SD_Li128ELb0ELb1ELb0ELb0EEENS1_19SingleTileSchedulerILb0ELb0ELb1ELi128EEEEEEEEEvNT_6ParamsE,"a",@progbits
	.sectionflags	@""
	.align	4
.nv.constant0._ZN7cutlass13device_kernelIN5flash19enable_sm80_to_sm89INS1_16FlashAttnFwdSm80INS1_25CollectiveMainloopFwdSm80ILi4ELi1ELb0EN4cute5tupleIJNS5_1CILi128EEENS7_ILi48EEES8_EEELi128ENS_6half_tEfNS_4arch4Sm80ELb0ELb1ELb1ELb0ELb1ELb0ELb1ELb0EEENS1_21CollectiveEpilogueFwdINS6_IJS8_S8_S9_EEENS6_IJNS7_ILi1EEESH_SH_EEESB_SD_Li128ELb0ELb1ELb0ELb0EEENS1_19SingleTileSchedulerILb0ELb0ELb1ELi128EEEEEEEEEvNT_6ParamsE:
	.zero		1944


//--------------------- .nv.constant0._ZN7cutlass13device_kernelIN5flash19enable_sm80_to_sm89INS1_16FlashAttnFwdSm80INS1_25CollectiveMainloopFwdSm80ILi4ELi1ELb0EN4cute5tupleIJNS5_1CILi128EEENS7_ILi48EEES8_EEELi128ENS_6half_tEfNS_4arch4Sm80ELb0ELb1ELb1ELb1ELb1ELb0ELb1ELb0EEENS1_21CollectiveEpilogueFwdINS6_IJS8_S8_S9_EEENS6_IJNS7_ILi1EEESH_SH_EEESB_SD_Li128ELb1ELb1ELb0ELb0EEENS1_19SingleTileSchedulerILb1ELb0ELb1ELi128EEEEEEEEEvNT_6ParamsE --------------------------
	.section	.nv.constant0._ZN7cutlass13device_kernelIN5flash19enable_sm80_to_sm89INS1_16FlashAttnFwdSm80INS1_25CollectiveMainloopFwdSm80ILi4ELi1ELb0EN4cute5tupleIJNS5_1CILi128EEENS7_ILi48EEES8_EEELi128ENS_6half_tEfNS_4arch4Sm80ELb0ELb1ELb1ELb1ELb1ELb0ELb1ELb0EEENS1_21CollectiveEpilogueFwdINS6_IJS8_S8_S9_EEENS6_IJNS7_ILi1EEESH_SH_EEESB_SD_Li128ELb1ELb1ELb0ELb0EEENS1_19SingleTileSchedulerILb1ELb0ELb1ELi128EEEEEEEEEvNT_6ParamsE,"a",@progbits
	.sectionflags	@""
	.align	4
.nv.constant0._ZN7cutlass13device_kernelIN5flash19enable_sm80_to_sm89INS1_16FlashAttnFwdSm80INS1_25CollectiveMainloopFwdSm80ILi4ELi1ELb0EN4cute5tupleIJNS5_1CILi128EEENS7_ILi48EEES8_EEELi128ENS_6half_tEfNS_4arch4Sm80ELb0ELb1ELb1ELb1ELb1ELb0ELb1ELb0EEENS1_21CollectiveEpilogueFwdINS6_IJS8_S8_S9_EEENS6_IJNS7_ILi1EEESH_SH_EEESB_SD_Li128ELb1ELb1ELb0ELb0EEENS1_19SingleTileSchedulerILb1ELb0ELb1ELi128EEEEEEEEEvNT_6ParamsE:
	.zero		1944


//--------------------- .nv.constant0._ZN7cutlass13device_kernelIN5flash19enable_sm80_to_sm89INS1_16FlashAttnFwdSm80INS1_25CollectiveMainloopFwdSm80ILi4ELi1ELb0EN4cute5tupleIJNS5_1CILi128EEENS7_ILi48EEES8_EEELi128ENS_6half_tEfNS_4arch4Sm80ELb0ELb1ELb1ELb1ELb1ELb1ELb1ELb0EEENS1_21CollectiveEpilogueFwdINS6_IJS8_S8_S9_EEENS6_IJNS7_ILi1EEESH_SH_EEESB_SD_Li128ELb1ELb1ELb0ELb0EEENS1_19SingleTileSchedulerILb1ELb0ELb1ELi128EEEEEEEEEvNT_6ParamsE --------------------------
	.section	.nv.constant0._ZN7cutlass13device_kernelIN5flash19enable_sm80_to_sm89INS1_16FlashAttnFwdSm80INS1_25CollectiveMainloopFwdSm80ILi4ELi1ELb0EN4cute5tupleIJNS5_1CILi128EEENS7_ILi48EEES8_EEELi128ENS_6half_tEfNS_4arch4Sm80ELb0ELb1ELb1ELb1ELb1ELb1ELb1ELb0EEENS1_21CollectiveEpilogueFwdINS6_IJS8_S8_S9_EEENS6_IJNS7_ILi1EEESH_SH_EEESB_SD_Li128ELb1ELb1ELb0ELb0EEENS1_19SingleTileSchedulerILb1ELb0ELb1ELi128EEEEEEEEEvNT_6ParamsE,"a",@progbits
	.sectionflags	@""
	.align	4
.nv.constant0._ZN7cutlass13device_kernelIN5flash19enable_sm80_to_sm89INS1_16FlashAttnFwdSm80INS1_25CollectiveMainloopFwdSm80ILi4ELi1ELb0EN4cute5tupleIJNS5_1CILi128EEENS7_ILi48EEES8_EEELi128ENS_6half_tEfNS_4arch4Sm80ELb0ELb1ELb1ELb1ELb1ELb1ELb1ELb0EEENS1_21CollectiveEpilogueFwdINS6_IJS8_S8_S9_EEENS6_IJNS7_ILi1EEESH_SH_EEESB_SD_Li128ELb1ELb1ELb0ELb0EEENS1_19SingleTileSchedulerILb1ELb0ELb1ELi128EEEEEEEEEvNT_6ParamsE:
	.zero		1944


//--------------------- .nv.constant0._ZN7cutlass13device_kernelIN5flash19enable_sm80_to_sm89INS1_16FlashAttnFwdSm80INS1_25CollectiveMainloopFwdSm80ILi4ELi1ELb0EN4cute5tupleIJNS5_1CILi128EEENS7_ILi64EEES8_EEELi128ENS_6half_tEfNS_4arch4Sm80ELb1ELb0ELb1ELb0ELb1ELb0ELb1ELb0EEENS1_21CollectiveEpilogueFwdINS6_IJS8_S8_S9_EEENS6_IJNS7_ILi1EEESH_SH_EEESB_SD_Li128ELb0ELb1ELb0ELb0EEENS1_30DynamicPersistentTileSchedulerILi128ELi128ELb0ELb1ELb0EEEEEEEEEvNT_6ParamsE --------------------------
	.section	.nv.constant0._ZN7cutlass13device_kernelIN5flash19enable_sm80_to_sm89INS1_16FlashAttnFwdSm80INS1_25CollectiveMainloopFwdSm80ILi4ELi1ELb0EN4cute5tupleIJNS5_1CILi128EEENS7_ILi64EEES8_EEELi128ENS_6half_tEfNS_4arch4Sm80ELb1ELb0ELb1ELb0ELb1ELb0ELb1ELb0EEENS1_21CollectiveEpilogueFwdINS6_IJS8_S8_S9_EEENS6_IJNS7_ILi1EEESH_SH_EEESB_SD_Li128ELb0ELb1ELb0ELb0EEENS1_30DynamicPersistentTileSchedulerILi128ELi128ELb0ELb1ELb0EEEEEEEEEvNT_6ParamsE,"a",@progbits
	.sectionflags	@""
	.align	4
.nv.constant0._ZN7cutlass13device_kernelIN5flash19enable_sm80_to_sm89INS1_16FlashAttnFwdSm80INS1_25CollectiveMainloopFwdSm80ILi4ELi1ELb0EN4cute5tupleIJNS5_1CILi128EEENS7_ILi64EEES8_EEELi128ENS_6half_tEfNS_4arch4Sm80ELb1ELb0ELb1ELb0ELb1ELb0ELb1ELb0EEENS1_21CollectiveEpilogueFwdINS6_IJS8_S8_S9_EEENS6_IJNS7_ILi1EEESH_SH_EEESB_SD_Li128ELb0ELb1ELb0ELb0EEENS1_30DynamicPersistentTileSchedulerILi128ELi128ELb0ELb1ELb0EEEEEEEEEvNT_6ParamsE:
	.zero		1960


//--------------------- .nv.constant0._ZN7cutlass13device_kernelIN5flash19enable_sm80_to_sm89INS1_16FlashAttnFwdSm80INS1_25CollectiveMainloopFwdSm80ILi4ELi1ELb0EN4cute5tupleIJNS5_1CILi128EEENS7_ILi64EEES8_EEELi128ENS_6half_tEfNS_4arch4Sm80ELb1ELb0ELb1ELb1ELb1ELb0ELb1ELb0EEENS1_21CollectiveEpilogueFwdINS6_IJS8_S8_S9_EEENS6_IJNS7_ILi1EEESH_SH_EEESB_SD_Li128ELb1ELb1ELb0ELb0EEENS1_19SingleTileSchedulerILb1ELb0ELb1ELi128EEEEEEEEEvNT_6ParamsE --------------------------
	.section	.nv.constant0._ZN7cutlass13device_kernelIN5flash19enable_sm80_to_sm89INS1_16FlashAttnFwdSm80INS1_25CollectiveMainloopFwdSm80ILi4ELi1ELb0EN4cute5tupleIJNS5_1CILi128EEENS7_ILi64EEES8_EEELi128ENS_6half_tEfNS_4arch4Sm80ELb1ELb0ELb1ELb1ELb1ELb0ELb1ELb0EEENS1_21CollectiveEpilogueFwdINS6_IJS8_S8_S9_EEENS6_IJNS7_ILi1EEESH_SH_EEESB_SD_Li128ELb1ELb1ELb0ELb0EEENS1_19SingleTileSchedulerILb1ELb0ELb1ELi128EEEEEEEEEvNT_6ParamsE,"a",@progbits
	.sectionflags	@""
	.align	4
.nv.constant0._ZN7cutlass13device_kernelIN5flash19enable_sm80_to_sm89INS1_16FlashAttnFwdSm80INS1_25CollectiveMainloopFwdSm80ILi4ELi1ELb0EN4cute5tupleIJNS5_1CILi128EEENS7_ILi64EEES8_EEELi128ENS_6half_tEfNS_4arch4Sm80ELb1ELb0ELb1ELb1ELb1ELb0ELb1ELb0EEENS1_21CollectiveEpilogueFwdINS6_IJS8_S8_S9_EEENS6_IJNS7_ILi1EEESH_SH_EEESB_SD_Li128ELb1ELb1ELb0ELb0EEENS1_19SingleTileSchedulerILb1ELb0ELb1ELi128EEEEEEEEEvNT_6ParamsE:
	.zero		1944


//--------------------- .nv.constant0._ZN7cutlass13device_kernelIN5flash19enable_sm80_to_sm89INS1_16FlashAttnFwdSm80INS1_25CollectiveMainloopFwdSm80ILi4ELi1ELb0EN4cute5tupleIJNS5_1CILi128EEENS7_ILi64EEES8_EEELi128ENS_6half_tEfNS_4arch4Sm80ELb1ELb0ELb1ELb1ELb1ELb1ELb1ELb0EEENS1_21CollectiveEpilogueFwdINS6_IJS8_S8_S9_EEENS6_IJNS7_ILi1EEESH_SH_EEESB_SD_Li128ELb1ELb1ELb0ELb0EEENS1_19SingleTileSchedulerILb1ELb0ELb1ELi128EEEEEEEEEvNT_6ParamsE --------------------------
	.section	.nv.constant0._ZN7cutlass13device_kernelIN5flash19enable_sm80_to_sm89INS1_16FlashAttnFwdSm80INS1_25CollectiveMainloopFwdSm80ILi4ELi1ELb0EN4cute5tupleIJNS5_1CILi128EEENS7_ILi64EEES8_EEELi128ENS_6half_tEfNS_4arch4Sm80ELb1ELb0ELb1ELb1ELb1ELb1ELb1ELb0EEENS1_21CollectiveEpilogueFwdINS6_IJS8_S8_S9_EEENS6_IJNS7_ILi1EEESH_SH_EEESB_SD_Li128ELb1ELb1ELb0ELb0EEENS1_19SingleTileSchedulerILb1ELb0ELb1ELi128EEEEEEEEEvNT_6ParamsE,"a",@progbits
	.sectionflags	@""
	.align	4
.nv.constant0._ZN7cutlass13device_kernelIN5flash19enable_sm80_to_sm89INS1_16FlashAttnFwdSm80INS1_25CollectiveMainloopFwdSm80ILi4ELi1ELb0EN4cute5tupleIJNS5_1CILi128EEENS7_ILi64EEES8_EEELi128ENS_6half_tEfNS_4arch4Sm80ELb1ELb0ELb1ELb1ELb1ELb1ELb1ELb0EEENS1_21CollectiveEpilogueFwdINS6_IJS8_S8_S9_EEENS6_IJNS7_ILi1EEESH_SH_EEESB_SD_Li128ELb1ELb1ELb0ELb0EEENS1_19SingleTileSchedulerILb1ELb0ELb1ELi128EEEEEEEEEvNT_6ParamsE:
	.zero		1944


//--------------------- SYMBOLS --------------------------

	.type		.nv.reservedSmem.offset0,@object
	.size		.nv.reservedSmem.offset0,0x4
